// auto-generated by cutlass_sweep.gemm — config: {"arch": "sm_100", "cluster_m": 2, "cluster_n": 1, "dtype": "bf16", "stages": 5, "tile_k": 32, "tile_m": 64, "tile_n": 256}
#include "cutlass/cutlass.h"
#include "cutlass/gemm/collective/collective_builder.hpp"
#include "cutlass/gemm/device/gemm_universal_adapter.h"
#include "cutlass/gemm/kernel/gemm_universal.hpp"
#include "cutlass/epilogue/collective/collective_builder.hpp"

using ElemA = cutlass::bfloat16_t;
using ElemB = cutlass::bfloat16_t;
using ElemCD = cutlass::bfloat16_t;
using Acc  = float;
using TileShape    = cute::Shape<cute::_64, cute::_256, cute::_32>;
using ClusterShape = cute::Shape<cute::_2, cute::_1, cute::_1>;

using CollectiveEpilogue = typename cutlass::epilogue::collective::CollectiveBuilder<
    cutlass::arch::Sm100, cutlass::arch::OpClassTensorOp,
    TileShape, ClusterShape,
    cutlass::epilogue::collective::EpilogueTileAuto,
    Acc, Acc,
    ElemCD, cutlass::layout::RowMajor, 128 / cutlass::sizeof_bits<ElemCD>::value,
    ElemCD, cutlass::layout::RowMajor, 128 / cutlass::sizeof_bits<ElemCD>::value,
    cutlass::epilogue::collective::EpilogueScheduleAuto
  >::CollectiveOp;

using CollectiveMainloop = typename cutlass::gemm::collective::CollectiveBuilder<
    cutlass::arch::Sm100, cutlass::arch::OpClassTensorOp,
    ElemA, cutlass::layout::RowMajor, 128 / cutlass::sizeof_bits<ElemA>::value,
    ElemB, cutlass::layout::ColumnMajor, 128 / cutlass::sizeof_bits<ElemB>::value,
    Acc,
    TileShape, ClusterShape,
    cutlass::gemm::collective::StageCount<5>,
    cutlass::gemm::collective::KernelScheduleAuto
  >::CollectiveOp;

using GemmKernel = cutlass::gemm::kernel::GemmUniversal<
    cute::Shape<int,int,int,int>,
    CollectiveMainloop,
    CollectiveEpilogue
>;
using Gemm = cutlass::gemm::device::GemmUniversalAdapter<GemmKernel>;

// Force the device kernel symbol into the cubin without needing a host main.
auto* _anchor = &cutlass::device_kernel<GemmKernel>;


// ===== COMPILED SASS (sm_100a) =====

	.target	sm_100a

	.elftype	@"ET_EXEC"


//--------------------- .note.nv.tkinfo           --------------------------
	.section	.note.nv.tkinfo,"",@"SHT_NOTE"
	.sectionflags	@"SHF_NOTE_NV_TKINFO"
	.tkinfo
        /*0018*/ 	.word	0x00000002
        /*0030*/ 	.string	""
        /*0030*/ 	.string	"ptxas"
        /*0030*/ 	.string	"Cuda compilation tools, release 13.0, V13.0.88"
        /*0030*/ 	.string	"Build cuda_13.0.r13.0/compiler.36424714_0"
        /*0030*/ 	.string	"-arch sm_100a -m 64 "



//--------------------- .note.nv.cuinfo           --------------------------
	.section	.note.nv.cuinfo,"",@"SHT_NOTE"
	.sectionflags	@"SHF_NOTE_NV_CUINFO"
        /*0018*/ 	.short	0x0002
        /*001a*/ 	.short	0x0064
        /*001c*/ 	.short	0x0082
	.zero		2


//--------------------- .nv.info                  --------------------------
	.section	.nv.info,"",@"SHT_CUDA_INFO"
	.align	4


	//----- nvinfo : EIATTR_REGCOUNT
	.align		4
        /*0000*/ 	.byte	0x04, 0x2f
        /*0002*/ 	.short	(.L_19 - .L_18)
	.align		4
.L_18:
        /*0004*/ 	.word	index@(_ZN7cutlass13device_kernelINS_4gemm6kernel13GemmUniversalIN4cute5tupleIJiiiiEEENS1_10collective13CollectiveMmaINS1_35MainloopSm100TmaUmmaWarpSpecializedILi5ELi2ELi4ENS5_IJNS4_1CILi2EEENSA_ILi1EEESC_EEEEENS5_IJNSA_ILi64EEENSA_ILi256EEENSA_ILi32EEEEEENS_10bfloat16_tENS5_IJlSC_lEEESJ_SK_NS4_8TiledMMAINS4_8MMA_AtomIJNS4_20SM100_MMA_F16BF16_SSISJ_SJ_fLi64ELi256ELNS4_4UMMA5MajorE0ELSP_0ELNSO_7ScaleInE0ELSQ_0EEEEEENS4_6LayoutINS5_IJSC_SC_SC_EEENS5_IJNSA_ILi0EEESV_SV_EEEEENS5_IJNS4_10UnderscoreESY_SY_EEEEENS4_13SM90_TMA_LOADENS4_14ComposedLayoutINS4_7SwizzleILi2ELi4ELi3EEENS4_18smem_ptr_flag_bitsILi16EEENST_INS5_IJNSA_ILi8EEESH_EEENS5_IJSH_SC_EEEEEEEvNS4_8identityENS4_23SM90_TMA_LOAD_MULTICASTES1B_vS1C_EENS_8epilogue10collective18CollectiveEpilogueINS1F_23Sm100TmaWarpSpecializedILi4ELi2ELi32ELb1ELb0EEEJSI_NS5_IJNST_ISF_SC_EES1K_EEESJ_SK_SJ_SK_NS1F_6fusion15FusionCallbacksIS1J_NS1M_17LinearCombinationISJ_fSJ_fLNS_15FloatRoundStyleE2EEESI_S1L_JEEENS4_5SM1004TMEM4LOAD26SM100_TMEM_LOAD_16dp256b8xES11_NS12_INS13_ILi3ELi4ELi3EEES16_NST_INS5_IJS17_SF_EEENS5_IJSF_SC_EEEEEEENS4_17SM75_U32x4_LDSM_NENS4_14SM90_TMA_STOREES20_NS4_17SM90_U32x4_STSM_NENS4_39AutoVectorizingCopyWithAssumedAlignmentILi128EEEEEEvvEEEEvNT_6ParamsE)
        /*0008*/ 	.word	0x0000007a


	//----- nvinfo : EIATTR_FRAME_SIZE
	.align		4
.L_19:
        /*000c*/ 	.byte	0x04, 0x11
        /*000e*/ 	.short	(.L_21 - .L_20)
	.align		4
.L_20:
        /*0010*/ 	.word	index@($__internal_2_$__cuda_sm10x_tcgen05_guardrail_trap_unallocated_columns_being_dealloced)
        /*0014*/ 	.word	0x00000000


	//----- nvinfo : EIATTR_FRAME_SIZE
	.align		4
.L_21:
        /*0018*/ 	.byte	0x04, 0x11
        /*001a*/ 	.short	(.L_23 - .L_22)
	.align		4
.L_22:
        /*001c*/ 	.word	index@($__internal_1_$__cuda_sm10x_tcgen05_guardrail_trap_phase_invalid_during_alloc)
        /*0020*/ 	.word	0x00000000


	//----- nvinfo : EIATTR_FRAME_SIZE
	.align		4
.L_23:
        /*0024*/ 	.byte	0x04, 0x11
        /*0026*/ 	.short	(.L_25 - .L_24)
	.align		4
.L_24:
        /*0028*/ 	.word	index@($__internal_0_$__cuda_sm10x_tcgen05_guardrail_trap_col_being_dealloced_not_returned_by_alloc)
        /*002c*/ 	.word	0x00000000


	//----- nvinfo : EIATTR_FRAME_SIZE
	.align		4
.L_25:
        /*0030*/ 	.byte	0x04, 0x11
        /*0032*/ 	.short	(.L_27 - .L_26)
	.align		4
.L_26:
        /*0034*/ 	.word	index@(_ZN7cutlass13device_kernelINS_4gemm6kernel13GemmUniversalIN4cute5tupleIJiiiiEEENS1_10collective13CollectiveMmaINS1_35MainloopSm100TmaUmmaWarpSpecializedILi5ELi2ELi4ENS5_IJNS4_1CILi2EEENSA_ILi1EEESC_EEEEENS5_IJNSA_ILi64EEENSA_ILi256EEENSA_ILi32EEEEEENS_10bfloat16_tENS5_IJlSC_lEEESJ_SK_NS4_8TiledMMAINS4_8MMA_AtomIJNS4_20SM100_MMA_F16BF16_SSISJ_SJ_fLi64ELi256ELNS4_4UMMA5MajorE0ELSP_0ELNSO_7ScaleInE0ELSQ_0EEEEEENS4_6LayoutINS5_IJSC_SC_SC_EEENS5_IJNSA_ILi0EEESV_SV_EEEEENS5_IJNS4_10UnderscoreESY_SY_EEEEENS4_13SM90_TMA_LOADENS4_14ComposedLayoutINS4_7SwizzleILi2ELi4ELi3EEENS4_18smem_ptr_flag_bitsILi16EEENST_INS5_IJNSA_ILi8EEESH_EEENS5_IJSH_SC_EEEEEEEvNS4_8identityENS4_23SM90_TMA_LOAD_MULTICASTES1B_vS1C_EENS_8epilogue10collective18CollectiveEpilogueINS1F_23Sm100TmaWarpSpecializedILi4ELi2ELi32ELb1ELb0EEEJSI_NS5_IJNST_ISF_SC_EES1K_EEESJ_SK_SJ_SK_NS1F_6fusion15FusionCallbacksIS1J_NS1M_17LinearCombinationISJ_fSJ_fLNS_15FloatRoundStyleE2EEESI_S1L_JEEENS4_5SM1004TMEM4LOAD26SM100_TMEM_LOAD_16dp256b8xES11_NS12_INS13_ILi3ELi4ELi3EEES16_NST_INS5_IJS17_SF_EEENS5_IJSF_SC_EEEEEEENS4_17SM75_U32x4_LDSM_NENS4_14SM90_TMA_STOREES20_NS4_17SM90_U32x4_STSM_NENS4_39AutoVectorizingCopyWithAssumedAlignmentILi128EEEEEEvvEEEEvNT_6ParamsE)
        /*0038*/ 	.word	0x00000000


	//----- nvinfo : EIATTR_MIN_STACK_SIZE
	.align		4
.L_27:
        /*003c*/ 	.byte	0x04, 0x12
        /*003e*/ 	.short	(.L_29 - .L_28)
	.align		4
.L_28:
        /*0040*/ 	.word	index@(_ZN7cutlass13device_kernelINS_4gemm6kernel13GemmUniversalIN4cute5tupleIJiiiiEEENS1_10collective13CollectiveMmaINS1_35MainloopSm100TmaUmmaWarpSpecializedILi5ELi2ELi4ENS5_IJNS4_1CILi2EEENSA_ILi1EEESC_EEEEENS5_IJNSA_ILi64EEENSA_ILi256EEENSA_ILi32EEEEEENS_10bfloat16_tENS5_IJlSC_lEEESJ_SK_NS4_8TiledMMAINS4_8MMA_AtomIJNS4_20SM100_MMA_F16BF16_SSISJ_SJ_fLi64ELi256ELNS4_4UMMA5MajorE0ELSP_0ELNSO_7ScaleInE0ELSQ_0EEEEEENS4_6LayoutINS5_IJSC_SC_SC_EEENS5_IJNSA_ILi0EEESV_SV_EEEEENS5_IJNS4_10UnderscoreESY_SY_EEEEENS4_13SM90_TMA_LOADENS4_14ComposedLayoutINS4_7SwizzleILi2ELi4ELi3EEENS4_18smem_ptr_flag_bitsILi16EEENST_INS5_IJNSA_ILi8EEESH_EEENS5_IJSH_SC_EEEEEEEvNS4_8identityENS4_23SM90_TMA_LOAD_MULTICASTES1B_vS1C_EENS_8epilogue10collective18CollectiveEpilogueINS1F_23Sm100TmaWarpSpecializedILi4ELi2ELi32ELb1ELb0EEEJSI_NS5_IJNST_ISF_SC_EES1K_EEESJ_SK_SJ_SK_NS1F_6fusion15FusionCallbacksIS1J_NS1M_17LinearCombinationISJ_fSJ_fLNS_15FloatRoundStyleE2EEESI_S1L_JEEENS4_5SM1004TMEM4LOAD26SM100_TMEM_LOAD_16dp256b8xES11_NS12_INS13_ILi3ELi4ELi3EEES16_NST_INS5_IJS17_SF_EEENS5_IJSF_SC_EEEEEEENS4_17SM75_U32x4_LDSM_NENS4_14SM90_TMA_STOREES20_NS4_17SM90_U32x4_STSM_NENS4_39AutoVectorizingCopyWithAssumedAlignmentILi128EEEEEEvvEEEEvNT_6ParamsE)
        /*0044*/ 	.word	0x00000000
.L_29:


//--------------------- .nv.compat                --------------------------
	.section	.nv.compat,"",@"SHT_CUDA_COMPAT_INFO"
	.align	4
        /*0000*/ 	.byte	0x02, 0x09, 0x01, 0x00, 0x02, 0x02, 0x02, 0x00, 0x02, 0x05, 0x05, 0x00, 0x03, 0x07, 0x01, 0x01
        /*0010*/ 	.byte	0x02, 0x03, 0x01, 0x00, 0x02, 0x06, 0x01, 0x00, 0x04, 0x0b, 0x08, 0x00, 0x09, 0x00, 0x00, 0x00
        /*0020*/ 	.byte	0x00, 0x00, 0x00, 0x00


//--------------------- .nv.info._ZN7cutlass13device_kernelINS_4gemm6kernel13GemmUniversalIN4cute5tupleIJiiiiEEENS1_10collective13CollectiveMmaINS1_35MainloopSm100TmaUmmaWarpSpecializedILi5ELi2ELi4ENS5_IJNS4_1CILi2EEENSA_ILi1EEESC_EEEEENS5_IJNSA_ILi64EEENSA_ILi256EEENSA_ILi32EEEEEENS_10bfloat16_tENS5_IJlSC_lEEESJ_SK_NS4_8TiledMMAINS4_8MMA_AtomIJNS4_20SM100_MMA_F16BF16_SSISJ_SJ_fLi64ELi256ELNS4_4UMMA5MajorE0ELSP_0ELNSO_7ScaleInE0ELSQ_0EEEEEENS4_6LayoutINS5_IJSC_SC_SC_EEENS5_IJNSA_ILi0EEESV_SV_EEEEENS5_IJNS4_10UnderscoreESY_SY_EEEEENS4_13SM90_TMA_LOADENS4_14ComposedLayoutINS4_7SwizzleILi2ELi4ELi3EEENS4_18smem_ptr_flag_bitsILi16EEENST_INS5_IJNSA_ILi8EEESH_EEENS5_IJSH_SC_EEEEEEEvNS4_8identityENS4_23SM90_TMA_LOAD_MULTICASTES1B_vS1C_EENS_8epilogue10collective18CollectiveEpilogueINS1F_23Sm100TmaWarpSpecializedILi4ELi2ELi32ELb1ELb0EEEJSI_NS5_IJNST_ISF_SC_EES1K_EEESJ_SK_SJ_SK_NS1F_6fusion15FusionCallbacksIS1J_NS1M_17LinearCombinationISJ_fSJ_fLNS_15FloatRoundStyleE2EEESI_S1L_JEEENS4_5SM1004TMEM4LOAD26SM100_TMEM_LOAD_16dp256b8xES11_NS12_INS13_ILi3ELi4ELi3EEES16_NST_INS5_IJS17_SF_EEENS5_IJSF_SC_EEEEEEENS4_17SM75_U32x4_LDSM_NENS4_14SM90_TMA_STOREES20_NS4_17SM90_U32x4_STSM_NENS4_39AutoVectorizingCopyWithAssumedAlignmentILi128EEEEEEvvEEEEvNT_6ParamsE --------------------------
	.section	.nv.info._ZN7cutlass13device_kernelINS_4gemm6kernel13GemmUniversalIN4cute5tupleIJiiiiEEENS1_10collective13CollectiveMmaINS1_35MainloopSm100TmaUmmaWarpSpecializedILi5ELi2ELi4ENS5_IJNS4_1CILi2EEENSA_ILi1EEESC_EEEEENS5_IJNSA_ILi64EEENSA_ILi256EEENSA_ILi32EEEEEENS_10bfloat16_tENS5_IJlSC_lEEESJ_SK_NS4_8TiledMMAINS4_8MMA_AtomIJNS4_20SM100_MMA_F16BF16_SSISJ_SJ_fLi64ELi256ELNS4_4UMMA5MajorE0ELSP_0ELNSO_7ScaleInE0ELSQ_0EEEEEENS4_6LayoutINS5_IJSC_SC_SC_EEENS5_IJNSA_ILi0EEESV_SV_EEEEENS5_IJNS4_10UnderscoreESY_SY_EEEEENS4_13SM90_TMA_LOADENS4_14ComposedLayoutINS4_7SwizzleILi2ELi4ELi3EEENS4_18smem_ptr_flag_bitsILi16EEENST_INS5_IJNSA_ILi8EEESH_EEENS5_IJSH_SC_EEEEEEEvNS4_8identityENS4_23SM90_TMA_LOAD_MULTICASTES1B_vS1C_EENS_8epilogue10collective18CollectiveEpilogueINS1F_23Sm100TmaWarpSpecializedILi4ELi2ELi32ELb1ELb0EEEJSI_NS5_IJNST_ISF_SC_EES1K_EEESJ_SK_SJ_SK_NS1F_6fusion15FusionCallbacksIS1J_NS1M_17LinearCombinationISJ_fSJ_fLNS_15FloatRoundStyleE2EEESI_S1L_JEEENS4_5SM1004TMEM4LOAD26SM100_TMEM_LOAD_16dp256b8xES11_NS12_INS13_ILi3ELi4ELi3EEES16_NST_INS5_IJS17_SF_EEENS5_IJSF_SC_EEEEEEENS4_17SM75_U32x4_LDSM_NENS4_14SM90_TMA_STOREES20_NS4_17SM90_U32x4_STSM_NENS4_39AutoVectorizingCopyWithAssumedAlignmentILi128EEEEEEvvEEEEvNT_6ParamsE,"",@"SHT_CUDA_INFO"
	.sectionflags	@""
	.align	4


	//----- nvinfo : EIATTR_CUDA_API_VERSION
	.align		4
        /*0000*/ 	.byte	0x04, 0x37
        /*0002*/ 	.short	(.L_31 - .L_30)
.L_30:
        /*0004*/ 	.word	0x00000082


	//----- nvinfo : EIATTR_KPARAM_INFO
	.align		4
.L_31:
        /*0008*/ 	.byte	0x04, 0x17
        /*000a*/ 	.short	(.L_33 - .L_32)
.L_32:
        /*000c*/ 	.word	0x00000000
        /*0010*/ 	.short	0x0000
        /*0012*/ 	.short	0x0000
        /*0014*/ 	.byte	0x00, 0xf0, 0x01, 0x20


	//----- nvinfo : EIATTR_AT_ENTRY_FRAGMENTS
	.align		4
.L_33:
        /*0018*/ 	.byte	0x04, 0x4f
        /*001a*/ 	.short	(.L_35 - .L_34)


	//   ....[0]....
.L_34:
        /*001c*/ 	.word	0x00000006


	//----- nvinfo : EIATTR_RESERVED_SMEM_USED
	.align		4
.L_35:
        /*0020*/ 	.byte	0x01, 0x41
	.zero		2


	//----- nvinfo : EIATTR_SPARSE_MMA_MASK
	.align		4
        /*0024*/ 	.byte	0x03, 0x50
        /*0026*/ 	.short	0x0000


	//----- nvinfo : EIATTR_TCGEN05_1CTA_USED
	.align		4
        /*0028*/ 	.byte	0x01, 0x51
	.zero		2


	//----- nvinfo : EIATTR_MAXREG_COUNT
	.align		4
        /*002c*/ 	.byte	0x03, 0x1b
        /*002e*/ 	.short	0x00ff


	//----- nvinfo : EIATTR_NUM_BARRIERS
	.align		4
        /*0030*/ 	.byte	0x02, 0x4c
        /*0032*/ 	.byte	0x07
	.zero		1


	//----- nvinfo : EIATTR_EXTERNS
	.align		4
        /*0034*/ 	.byte	0x04, 0x0f
        /*0036*/ 	.short	(.L_37 - .L_36)


	//   ....[0]....
	.align		4
.L_36:
        /*0038*/ 	.word	index@(__assertfail)


	//----- nvinfo : EIATTR_MERCURY_ISA_VERSION
	.align		4
.L_37:
        /*003c*/ 	.byte	0x03, 0x5f
        /*003e*/ 	.short	0x0101


	//----- nvinfo : EIATTR_INT_WARP_WIDE_INSTR_OFFSETS
	.align		4
        /*0040*/ 	.byte	0x04, 0x31
        /*0042*/ 	.short	(.L_39 - .L_38)


	//   ....[0]....
.L_38:
        /*0044*/ 	.word	0x00003ce0


	//   ....[1]....
        /*0048*/ 	.word	0x00003d00


	//   ....[2]....
        /*004c*/ 	.word	0x00003d30


	//   ....[3]....
        /*0050*/ 	.word	0x00004940


	//   ....[4]....
        /*0054*/ 	.word	0x000049a0


	//   ....[5]....
        /*0058*/ 	.word	0x00004a80


	//   ....[6]....
        /*005c*/ 	.word	0x00004b00


	//   ....[7]....
        /*0060*/ 	.word	0x00004bf0


	//   ....[8]....
        /*0064*/ 	.word	0x00004c80


	//   ....[9]....
        /*0068*/ 	.word	0x00004d70


	//   ....[10]....
        /*006c*/ 	.word	0x00004e20


	//----- nvinfo : EIATTR_COOP_GROUP_MASK_REGIDS
	.align		4
.L_39:
        /*0070*/ 	.byte	0x04, 0x29
        /*0072*/ 	.short	(.L_41 - .L_40)


	//   ....[0]....
.L_40:
        /*0074*/ 	.word	0xffffffff


	//   ....[1]....
        /*0078*/ 	.word	0xffffffff


	//   ....[2]....
        /*007c*/ 	.word	0xffffffff


	//   ....[3]....
        /*0080*/ 	.word	0xffffffff


	//   ....[4]....
        /*0084*/ 	.word	0xffffffff


	//   ....[5]....
        /*0088*/ 	.word	0xffffffff


	//   ....[6]....
        /*008c*/ 	.word	0xffffffff


	//   ....[7]....
        /*0090*/ 	.word	0xffffffff


	//   ....[8]....
        /*0094*/ 	.word	0xffffffff


	//   ....[9]....
        /*0098*/ 	.word	0xffffffff


	//   ....[10]....
        /*009c*/ 	.word	0xffffffff


	//   ....[11]....
        /*00a0*/ 	.word	0xffffffff


	//   ....[12]....
        /*00a4*/ 	.word	0xffffffff


	//   ....[13]....
        /*00a8*/ 	.word	0xffffffff


	//----- nvinfo : EIATTR_COOP_GROUP_INSTR_OFFSETS
	.align		4
.L_41:
        /*00ac*/ 	.byte	0x04, 0x28
        /*00ae*/ 	.short	(.L_43 - .L_42)


	//   ....[0]....
.L_42:
        /*00b0*/ 	.word	0x00000080


	//   ....[1]....
        /*00b4*/ 	.word	0x000004f0


	//   ....[2]....
        /*00b8*/ 	.word	0x000006b0


	//   ....[3]....
        /*00bc*/ 	.word	0x00000850


	//   ....[4]....
        /*00c0*/ 	.word	0x00000950


	//   ....[5]....
        /*00c4*/ 	.word	0x00000ac0


	//   ....[6]....
        /*00c8*/ 	.word	0x00000c60


	//   ....[7]....
        /*00cc*/ 	.word	0x00000e10


	//   ....[8]....
        /*00d0*/ 	.word	0x00002030


	//   ....[9]....
        /*00d4*/ 	.word	0x00002fb0


	//   ....[10]....
        /*00d8*/ 	.word	0x000031c0


	//   ....[11]....
        /*00dc*/ 	.word	0x000031f0


	//   ....[12]....
        /*00e0*/ 	.word	0x00003bc0


	//   ....[13]....
        /*00e4*/ 	.word	0x00003df0


	//----- nvinfo : EIATTR_VRC_CTA_INIT_COUNT
	.align		4
.L_43:
        /*00e8*/ 	.byte	0x02, 0x4a
        /*00ea*/ 	.byte	0x80
	.zero		1


	//----- nvinfo : EIATTR_SYSCALL_OFFSETS
	.align		4
        /*00ec*/ 	.byte	0x04, 0x46
        /*00ee*/ 	.short	(.L_45 - .L_44)


	//   ....[0]....
.L_44:
        /*00f0*/ 	.word	0x00005ab0


	//   ....[1]....
        /*00f4*/ 	.word	0x00005ba0


	//   ....[2]....
        /*00f8*/ 	.word	0x00006410


	//   ....[3]....
        /*00fc*/ 	.word	0x000070d0


	//   ....[4]....
        /*0100*/ 	.word	0x00007d40


	//   ....[5]....
        /*0104*/ 	.word	0x000089a0


	//----- nvinfo : EIATTR_MBARRIER_INSTR_OFFSETS
	.align		4
.L_45:
        /*0108*/ 	.byte	0x04, 0x39
        /*010a*/ 	.short	(.L_47 - .L_46)


	//   ....[0]....
.L_46:
        /*010c*/ 	.word	0x00000600
        /*0110*/ 	.word	0x000000ff
        /*0114*/ 	.word	0x00000000
        /*0118*/ 	.short	0x0100
        /*011a*/ 	.byte	0x04
	.zero		1


	//   ....[1]....
        /*011c*/ 	.word	0x00000610
        /*0120*/ 	.word	0x000000ff
        /*0124*/ 	.word	0x00000028
        /*0128*/ 	.short	0x0100
        /*012a*/ 	.byte	0x04
	.zero		1


	//   ....[2]....
        /*012c*/ 	.word	0x00000620
        /*0130*/ 	.word	0x000000ff
        /*0134*/ 	.word	0x00000008
        /*0138*/ 	.short	0x0100
        /*013a*/ 	.byte	0x04
	.zero		1


	//   ....[3]....
        /*013c*/ 	.word	0x00000630
        /*0140*/ 	.word	0x000000ff
        /*0144*/ 	.word	0x00000030
        /*0148*/ 	.short	0x0100
        /*014a*/ 	.byte	0x04
	.zero		1


	//   ....[4]....
        /*014c*/ 	.word	0x00000640
        /*0150*/ 	.word	0x000000ff
        /*0154*/ 	.word	0x00000010
        /*0158*/ 	.short	0x0100
        /*015a*/ 	.byte	0x04
	.zero		1


	//   ....[5]....
        /*015c*/ 	.word	0x00000650
        /*0160*/ 	.word	0x000000ff
        /*0164*/ 	.word	0x00000038
        /*0168*/ 	.short	0x0100
        /*016a*/ 	.byte	0x04
	.zero		1


	//   ....[6]....
        /*016c*/ 	.word	0x00000660
        /*0170*/ 	.word	0x000000ff
        /*0174*/ 	.word	0x00000018
        /*0178*/ 	.short	0x0100
        /*017a*/ 	.byte	0x04
	.zero		1


	//   ....[7]....
        /*017c*/ 	.word	0x00000670
        /*0180*/ 	.word	0x000000ff
        /*0184*/ 	.word	0x00000040
        /*0188*/ 	.short	0x0100
        /*018a*/ 	.byte	0x04
	.zero		1


	//   ....[8]....
        /*018c*/ 	.word	0x00000680
        /*0190*/ 	.word	0x000000ff
        /*0194*/ 	.word	0x00000020
        /*0198*/ 	.short	0x0100
        /*019a*/ 	.byte	0x04
	.zero		1


	//   ....[9]....
        /*019c*/ 	.word	0x00000690
        /*01a0*/ 	.word	0x000000ff
        /*01a4*/ 	.word	0x00000048
        /*01a8*/ 	.short	0x0100
        /*01aa*/ 	.byte	0x04
	.zero		1


	//   ....[10]....
        /*01ac*/ 	.word	0x000007c0
        /*01b0*/ 	.word	0x000000ff
        /*01b4*/ 	.word	0x00000050
        /*01b8*/ 	.short	0x0100
        /*01ba*/ 	.byte	0x04
	.zero		1


	//   ....[11]....
        /*01bc*/ 	.word	0x000007d0
        /*01c0*/ 	.word	0x000000ff
        /*01c4*/ 	.word	0x00000070
        /*01c8*/ 	.short	0x0100
        /*01ca*/ 	.byte	0x04
	.zero		1


	//   ....[12]....
        /*01cc*/ 	.word	0x000007e0
        /*01d0*/ 	.word	0x000000ff
        /*01d4*/ 	.word	0x00000058
        /*01d8*/ 	.short	0x0100
        /*01da*/ 	.byte	0x04
	.zero		1


	//   ....[13]....
        /*01dc*/ 	.word	0x000007f0
        /*01e0*/ 	.word	0x000000ff
        /*01e4*/ 	.word	0x00000078
        /*01e8*/ 	.short	0x0100
        /*01ea*/ 	.byte	0x04
	.zero		1


	//   ....[14]....
        /*01ec*/ 	.word	0x00000800
        /*01f0*/ 	.word	0x000000ff
        /*01f4*/ 	.word	0x00000060
        /*01f8*/ 	.short	0x0100
        /*01fa*/ 	.byte	0x04
	.zero		1


	//   ....[15]....
        /*01fc*/ 	.word	0x00000810
        /*0200*/ 	.word	0x000000ff
        /*0204*/ 	.word	0x00000080
        /*0208*/ 	.short	0x0100
        /*020a*/ 	.byte	0x04
	.zero		1


	//   ....[16]....
        /*020c*/ 	.word	0x00000820
        /*0210*/ 	.word	0x000000ff
        /*0214*/ 	.word	0x00000068
        /*0218*/ 	.short	0x0100
        /*021a*/ 	.byte	0x04
	.zero		1


	//   ....[17]....
        /*021c*/ 	.word	0x00000830
        /*0220*/ 	.word	0x000000ff
        /*0224*/ 	.word	0x00000088
        /*0228*/ 	.short	0x0100
        /*022a*/ 	.byte	0x04
	.zero		1


	//   ....[18]....
        /*022c*/ 	.word	0x00000920
        /*0230*/ 	.word	0x000000ff
        /*0234*/ 	.word	0x00000090
        /*0238*/ 	.short	0x0100
        /*023a*/ 	.byte	0x06
	.zero		1


	//   ....[19]....
        /*023c*/ 	.word	0x00000930
        /*0240*/ 	.word	0x000000ff
        /*0244*/ 	.word	0x00000098
        /*0248*/ 	.short	0x0100
        /*024a*/ 	.byte	0x06
	.zero		1


	//   ....[20]....
        /*024c*/ 	.word	0x00000a70
        /*0250*/ 	.word	0x000000ff
        /*0254*/ 	.word	0x000000a0
        /*0258*/ 	.short	0x0100
        /*025a*/ 	.byte	0x06
	.zero		1


	//   ....[21]....
        /*025c*/ 	.word	0x00000a80
        /*0260*/ 	.word	0x000000ff
        /*0264*/ 	.word	0x000000b0
        /*0268*/ 	.short	0x0100
        /*026a*/ 	.byte	0x06
	.zero		1


	//   ....[22]....
        /*026c*/ 	.word	0x00000a90
        /*0270*/ 	.word	0x000000ff
        /*0274*/ 	.word	0x000000a8
        /*0278*/ 	.short	0x0100
        /*027a*/ 	.byte	0x06
	.zero		1


	//   ....[23]....
        /*027c*/ 	.word	0x00000aa0
        /*0280*/ 	.word	0x000000ff
        /*0284*/ 	.word	0x000000b8
        /*0288*/ 	.short	0x0100
        /*028a*/ 	.byte	0x06
	.zero		1


	//   ....[24]....
        /*028c*/ 	.word	0x00000bd0
        /*0290*/ 	.word	0x000000ff
        /*0294*/ 	.word	0x000000c0
        /*0298*/ 	.short	0x0100
        /*029a*/ 	.byte	0x04
	.zero		1


	//   ....[25]....
        /*029c*/ 	.word	0x00000be0
        /*02a0*/ 	.word	0x000000ff
        /*02a4*/ 	.word	0x000000e0
        /*02a8*/ 	.short	0x0100
        /*02aa*/ 	.byte	0x04
	.zero		1


	//   ....[26]....
        /*02ac*/ 	.word	0x00000bf0
        /*02b0*/ 	.word	0x000000ff
        /*02b4*/ 	.word	0x000000c8
        /*02b8*/ 	.short	0x0100
        /*02ba*/ 	.byte	0x04
	.zero		1


	//   ....[27]....
        /*02bc*/ 	.word	0x00000c00
        /*02c0*/ 	.word	0x000000ff
        /*02c4*/ 	.word	0x000000e8
        /*02c8*/ 	.short	0x0100
        /*02ca*/ 	.byte	0x04
	.zero		1


	//   ....[28]....
        /*02cc*/ 	.word	0x00000c10
        /*02d0*/ 	.word	0x000000ff
        /*02d4*/ 	.word	0x000000d0
        /*02d8*/ 	.short	0x0100
        /*02da*/ 	.byte	0x04
	.zero		1


	//   ....[29]....
        /*02dc*/ 	.word	0x00000c20
        /*02e0*/ 	.word	0x000000ff
        /*02e4*/ 	.word	0x000000f0
        /*02e8*/ 	.short	0x0100
        /*02ea*/ 	.byte	0x04
	.zero		1


	//   ....[30]....
        /*02ec*/ 	.word	0x00000c30
        /*02f0*/ 	.word	0x000000ff
        /*02f4*/ 	.word	0x000000d8
        /*02f8*/ 	.short	0x0100
        /*02fa*/ 	.byte	0x04
	.zero		1


	//   ....[31]....
        /*02fc*/ 	.word	0x00000c40
        /*0300*/ 	.word	0x000000ff
        /*0304*/ 	.word	0x000000f8
        /*0308*/ 	.short	0x0100
        /*030a*/ 	.byte	0x04
	.zero		1


	//   ....[32]....
        /*030c*/ 	.word	0x00000d30
        /*0310*/ 	.word	0x000000ff
        /*0314*/ 	.word	0x00000100
        /*0318*/ 	.short	0x0100
        /*031a*/ 	.byte	0x04
	.zero		1


	//   ....[33]....
        /*031c*/ 	.word	0x00000d40
        /*0320*/ 	.word	0x000000ff
        /*0324*/ 	.word	0x00000110
        /*0328*/ 	.short	0x0100
        /*032a*/ 	.byte	0x04
	.zero		1


	//   ....[34]....
        /*032c*/ 	.word	0x00000d50
        /*0330*/ 	.word	0x000000ff
        /*0334*/ 	.word	0x00000108
        /*0338*/ 	.short	0x0100
        /*033a*/ 	.byte	0x04
	.zero		1


	//   ....[35]....
        /*033c*/ 	.word	0x00000d60
        /*0340*/ 	.word	0x000000ff
        /*0344*/ 	.word	0x00000118
        /*0348*/ 	.short	0x0100
        /*034a*/ 	.byte	0x04
	.zero		1


	//   ....[36]....
        /*034c*/ 	.word	0x000018d0
        /*0350*/ 	.word	0x00000000
        /*0354*/ 	.word	0x00000110
        /*0358*/ 	.short	0x010a
        /*035a*/ 	.byte	0xff
	.zero		1


	//   ....[37]....
        /*035c*/ 	.word	0x000018f0
        /*0360*/ 	.word	0x00000000
        /*0364*/ 	.word	0x00000100
        /*0368*/ 	.short	0x0101
        /*036a*/ 	.byte	0xff
	.zero		1


	//   ....[38]....
        /*036c*/ 	.word	0x000019b0
        /*0370*/ 	.word	0x000000ff
        /*0374*/ 	.word	0x00000028
        /*0378*/ 	.short	0x010a
        /*037a*/ 	.byte	0x04
	.zero		1


	//   ....[39]....
        /*037c*/ 	.word	0x00001a30
        /*0380*/ 	.word	0x000000ff
        /*0384*/ 	.word	0x00000028
        /*0388*/ 	.short	0x010a
        /*038a*/ 	.byte	0x21
	.zero		1


	//   ....[40]....
        /*038c*/ 	.word	0x00001bc0
        /*0390*/ 	.word	0x000000ff
        /*0394*/ 	.word	0x00000028
        /*0398*/ 	.short	0x010a
        /*039a*/ 	.byte	0x08
	.zero		1


	//   ....[41]....
        /*039c*/ 	.word	0x00001cf0
        /*03a0*/ 	.word	0x000000ff
        /*03a4*/ 	.word	0x00000098
        /*03a8*/ 	.short	0x0101
        /*03aa*/ 	.byte	0x07
	.zero		1


	//   ....[42]....
        /*03ac*/ 	.word	0x00001d10
        /*03b0*/ 	.word	0x000000ff
        /*03b4*/ 	.word	0x00000028
        /*03b8*/ 	.short	0x010a
        /*03ba*/ 	.byte	0x04
	.zero		1


	//   ....[43]....
        /*03bc*/ 	.word	0x00001d90
        /*03c0*/ 	.word	0x000000ff
        /*03c4*/ 	.word	0x00000028
        /*03c8*/ 	.short	0x010a
        /*03ca*/ 	.byte	0x09
	.zero		1


	//   ....[44]....
        /*03cc*/ 	.word	0x00001f30
        /*03d0*/ 	.word	0x000000ff
        /*03d4*/ 	.word	0x00000028
        /*03d8*/ 	.short	0x010a
        /*03da*/ 	.byte	0x06
	.zero		1


	//   ....[45]....
        /*03dc*/ 	.word	0x00002060
        /*03e0*/ 	.word	0x00000003
        /*03e4*/ 	.word	0x000000a0
        /*03e8*/ 	.short	0x010a
        /*03ea*/ 	.byte	0xff
	.zero		1


	//   ....[46]....
        /*03ec*/ 	.word	0x000021b0
        /*03f0*/ 	.word	0x00000000
        /*03f4*/ 	.word	0x00000000
        /*03f8*/ 	.short	0x0101
        /*03fa*/ 	.byte	0xff
	.zero		1


	//   ....[47]....
        /*03fc*/ 	.word	0x00002770
        /*0400*/ 	.word	0x000000ff
        /*0404*/ 	.word	0x00000000
        /*0408*/ 	.short	0x010a
        /*040a*/ 	.byte	0x04
	.zero		1


	//   ....[48]....
        /*040c*/ 	.word	0x00002800
        /*0410*/ 	.word	0x000000ff
        /*0414*/ 	.word	0x00000000
        /*0418*/ 	.short	0x010a
        /*041a*/ 	.byte	0x05
	.zero		1


	//   ....[49]....
        /*041c*/ 	.word	0x00002890
        /*0420*/ 	.word	0x000000ff
        /*0424*/ 	.word	0x00000000
        /*0428*/ 	.short	0x010a
        /*042a*/ 	.byte	0x05
	.zero		1


	//   ....[50]....
        /*042c*/ 	.word	0x00002920
        /*0430*/ 	.word	0x000000ff
        /*0434*/ 	.word	0x00000000
        /*0438*/ 	.short	0x010a
        /*043a*/ 	.byte	0x05
	.zero		1


	//   ....[51]....
        /*043c*/ 	.word	0x000029c0
        /*0440*/ 	.word	0x00000000
        /*0444*/ 	.word	0x00000000
        /*0448*/ 	.short	0x010a
        /*044a*/ 	.byte	0xff
	.zero		1


	//   ....[52]....
        /*044c*/ 	.word	0x00002b00
        /*0450*/ 	.word	0x00000002
        /*0454*/ 	.word	0x00000100
        /*0458*/ 	.short	0x010a
        /*045a*/ 	.byte	0xff
	.zero		1


	//   ....[53]....
        /*045c*/ 	.word	0x00002b60
        /*0460*/ 	.word	0x00000004
        /*0464*/ 	.word	0x00000000
        /*0468*/ 	.short	0x0101
        /*046a*/ 	.byte	0xff
	.zero		1


	//   ....[54]....
        /*046c*/ 	.word	0x00002b80
        /*0470*/ 	.word	0x000000ff
        /*0474*/ 	.word	0x000000b0
        /*0478*/ 	.short	0x010a
        /*047a*/ 	.byte	0x04
	.zero		1


	//   ....[55]....
        /*047c*/ 	.word	0x00002ca0
        /*0480*/ 	.word	0x00000002
        /*0484*/ 	.word	0x000000a0
        /*0488*/ 	.short	0x010a
        /*048a*/ 	.byte	0xff
	.zero		1


	//   ....[56]....
        /*048c*/ 	.word	0x00002db0
        /*0490*/ 	.word	0x00000002
        /*0494*/ 	.word	0x00000000
        /*0498*/ 	.short	0x0101
        /*049a*/ 	.byte	0xff
	.zero		1


	//   ....[57]....
        /*049c*/ 	.word	0x00002e40
        /*04a0*/ 	.word	0x000000ff
        /*04a4*/ 	.word	0x000000b0
        /*04a8*/ 	.short	0x0106
        /*04aa*/ 	.byte	0x04
	.zero		1


	//   ....[58]....
        /*04ac*/ 	.word	0x00002e60
        /*04b0*/ 	.word	0x000000ff
        /*04b4*/ 	.word	0x000000b0
        /*04b8*/ 	.short	0x010a
        /*04ba*/ 	.byte	0x04
	.zero		1


	//   ....[59]....
        /*04bc*/ 	.word	0x00002ef0
        /*04c0*/ 	.word	0x000000ff
        /*04c4*/ 	.word	0x000000b0
        /*04c8*/ 	.short	0x0106
        /*04ca*/ 	.byte	0x07
	.zero		1


	//   ....[60]....
        /*04cc*/ 	.word	0x00002f30
        /*04d0*/ 	.word	0x00000000
        /*04d4*/ 	.word	0x000000b0
        /*04d8*/ 	.short	0x010a
        /*04da*/ 	.byte	0xff
	.zero		1


	//   ....[61]....
        /*04dc*/ 	.word	0x00003450
        /*04e0*/ 	.word	0x00000000
        /*04e4*/ 	.word	0x000000a0
        /*04e8*/ 	.short	0x010a
        /*04ea*/ 	.byte	0xff
	.zero		1


	//   ....[62]....
        /*04ec*/ 	.word	0x00003550
        /*04f0*/ 	.word	0x00000003
        /*04f4*/ 	.word	0x00000000
        /*04f8*/ 	.short	0x0101
        /*04fa*/ 	.byte	0xff
	.zero		1


	//   ....[63]....
        /*04fc*/ 	.word	0x00003560
        /*0500*/ 	.word	0x000000ff
        /*0504*/ 	.word	0x00000000
        /*0508*/ 	.short	0x010a
        /*050a*/ 	.byte	0x04
	.zero		1


	//   ....[64]....
        /*050c*/ 	.word	0x000035e0
        /*0510*/ 	.word	0x000000ff
        /*0514*/ 	.word	0x000000e0
        /*0518*/ 	.short	0x010a
        /*051a*/ 	.byte	0x17
	.zero		1


	//   ....[65]....
        /*051c*/ 	.word	0x000036c0
        /*0520*/ 	.word	0x000000ff
        /*0524*/ 	.word	0x00000000
        /*0528*/ 	.short	0x010a
        /*052a*/ 	.byte	0x05
	.zero		1


	//   ....[66]....
        /*052c*/ 	.word	0x00003800
        /*0530*/ 	.word	0x000000ff
        /*0534*/ 	.word	0x00000000
        /*0538*/ 	.short	0x010a
        /*053a*/ 	.byte	0x04
	.zero		1


	//   ....[67]....
        /*053c*/ 	.word	0x000039f0
        /*0540*/ 	.word	0x000000ff
        /*0544*/ 	.word	0x00000000
        /*0548*/ 	.short	0x010a
        /*054a*/ 	.byte	0x04
	.zero		1


	//   ....[68]....
        /*054c*/ 	.word	0x00003a80
        /*0550*/ 	.word	0x000000ff
        /*0554*/ 	.word	0x00000000
        /*0558*/ 	.short	0x010a
        /*055a*/ 	.byte	0x05
	.zero		1


	//   ....[69]....
        /*055c*/ 	.word	0x00003b10
        /*0560*/ 	.word	0x000000ff
        /*0564*/ 	.word	0x00000000
        /*0568*/ 	.short	0x010a
        /*056a*/ 	.byte	0x05
	.zero		1


	//   ....[70]....
        /*056c*/ 	.word	0x00003ba0
        /*0570*/ 	.word	0x000000ff
        /*0574*/ 	.word	0x00000000
        /*0578*/ 	.short	0x010a
        /*057a*/ 	.byte	0x04
	.zero		1


	//   ....[71]....
        /*057c*/ 	.word	0x00004100
        /*0580*/ 	.word	0x00000008
        /*0584*/ 	.word	0x000000a0
        /*0588*/ 	.short	0x010a
        /*058a*/ 	.byte	0xff
	.zero		1


	//   ....[72]....
        /*058c*/ 	.word	0x00004270
        /*0590*/ 	.word	0x00000000
        /*0594*/ 	.word	0x00000000
        /*0598*/ 	.short	0x0101
        /*059a*/ 	.byte	0xff
	.zero		1


	//   ....[73]....
        /*059c*/ 	.word	0x00004750
        /*05a0*/ 	.word	0x000000ff
        /*05a4*/ 	.word	0x00000098
        /*05a8*/ 	.short	0x010a
        /*05aa*/ 	.byte	0x15
	.zero		1


	//   ....[74]....
        /*05ac*/ 	.word	0x000048e0
        /*05b0*/ 	.word	0x000000ff
        /*05b4*/ 	.word	0x00000070
        /*05b8*/ 	.short	0x010a
        /*05ba*/ 	.byte	0x15
	.zero		1


	//   ....[75]....
        /*05bc*/ 	.word	0x00004a30
        /*05c0*/ 	.word	0x000000ff
        /*05c4*/ 	.word	0x00000050
        /*05c8*/ 	.short	0x010b
        /*05ca*/ 	.byte	0x15
	.zero		1


	//   ....[76]....
        /*05cc*/ 	.word	0x00004a40
        /*05d0*/ 	.word	0x000000ff
        /*05d4*/ 	.word	0x00000000
        /*05d8*/ 	.short	0x0101
        /*05da*/ 	.byte	0x32
	.zero		1


	//   ....[77]....
        /*05dc*/ 	.word	0x00004a50
        /*05e0*/ 	.word	0x000000ff
        /*05e4*/ 	.word	0x00000078
        /*05e8*/ 	.short	0x010a
        /*05ea*/ 	.byte	0x15
	.zero		1


	//   ....[78]....
        /*05ec*/ 	.word	0x00004ba0
        /*05f0*/ 	.word	0x000000ff
        /*05f4*/ 	.word	0x00000058
        /*05f8*/ 	.short	0x010b
        /*05fa*/ 	.byte	0x15
	.zero		1


	//   ....[79]....
        /*05fc*/ 	.word	0x00004bb0
        /*0600*/ 	.word	0x000000ff
        /*0604*/ 	.word	0x00000000
        /*0608*/ 	.short	0x0101
        /*060a*/ 	.byte	0x31
	.zero		1


	//   ....[80]....
        /*060c*/ 	.word	0x00004bc0
        /*0610*/ 	.word	0x000000ff
        /*0614*/ 	.word	0x00000080
        /*0618*/ 	.short	0x010a
        /*061a*/ 	.byte	0x15
	.zero		1


	//   ....[81]....
        /*061c*/ 	.word	0x00004d20
        /*0620*/ 	.word	0x000000ff
        /*0624*/ 	.word	0x00000060
        /*0628*/ 	.short	0x010b
        /*062a*/ 	.byte	0x15
	.zero		1


	//   ....[82]....
        /*062c*/ 	.word	0x00004d30
        /*0630*/ 	.word	0x000000ff
        /*0634*/ 	.word	0x00000000
        /*0638*/ 	.short	0x0101
        /*063a*/ 	.byte	0x30
	.zero		1


	//   ....[83]....
        /*063c*/ 	.word	0x00004d40
        /*0640*/ 	.word	0x000000ff
        /*0644*/ 	.word	0x00000088
        /*0648*/ 	.short	0x010a
        /*064a*/ 	.byte	0x15
	.zero		1


	//   ....[84]....
        /*064c*/ 	.word	0x00004f40
        /*0650*/ 	.word	0x000000ff
        /*0654*/ 	.word	0x00000068
        /*0658*/ 	.short	0x010b
        /*065a*/ 	.byte	0x15
	.zero		1


	//   ....[85]....
        /*065c*/ 	.word	0x00004f50
        /*0660*/ 	.word	0x000000ff
        /*0664*/ 	.word	0x00000000
        /*0668*/ 	.short	0x0101
        /*066a*/ 	.byte	0x2b
	.zero		1


	//   ....[86]....
        /*066c*/ 	.word	0x00004f80
        /*0670*/ 	.word	0x000000ff
        /*0674*/ 	.word	0x00000070
        /*0678*/ 	.short	0x010a
        /*067a*/ 	.byte	0x15
	.zero		1


	//   ....[87]....
        /*067c*/ 	.word	0x00004fa0
        /*0680*/ 	.word	0x000000ff
        /*0684*/ 	.word	0x00000078
        /*0688*/ 	.short	0x010a
        /*068a*/ 	.byte	0x15
	.zero		1


	//   ....[88]....
        /*068c*/ 	.word	0x00004fc0
        /*0690*/ 	.word	0x000000ff
        /*0694*/ 	.word	0x00000080
        /*0698*/ 	.short	0x010a
        /*069a*/ 	.byte	0x15
	.zero		1


	//   ....[89]....
        /*069c*/ 	.word	0x00005000
        /*06a0*/ 	.word	0x00000000
        /*06a4*/ 	.word	0x00000088
        /*06a8*/ 	.short	0x010a
        /*06aa*/ 	.byte	0xff
	.zero		1


	//   ....[90]....
        /*06ac*/ 	.word	0x00005340
        /*06b0*/ 	.word	0x00000003
        /*06b4*/ 	.word	0x000000a0
        /*06b8*/ 	.short	0x010a
        /*06ba*/ 	.byte	0xff
	.zero		1


	//   ....[91]....
        /*06bc*/ 	.word	0x000054c0
        /*06c0*/ 	.word	0x00000000
        /*06c4*/ 	.word	0x00000000
        /*06c8*/ 	.short	0x0101
        /*06ca*/ 	.byte	0xff
	.zero		1


	//   ....[92]....
        /*06cc*/ 	.word	0x00006060
        /*06d0*/ 	.word	0x000000ff
        /*06d4*/ 	.word	0x00000050
        /*06d8*/ 	.short	0x010a
        /*06da*/ 	.byte	0x2c
	.zero		1


	//   ....[93]....
        /*06dc*/ 	.word	0x000060d0
        /*06e0*/ 	.word	0x00000062
        /*06e4*/ 	.word	0x000000c0
        /*06e8*/ 	.short	0x010a
        /*06ea*/ 	.byte	0xff
	.zero		1


	//   ....[94]....
        /*06ec*/ 	.word	0x000061f0
        /*06f0*/ 	.word	0x000000ff
        /*06f4*/ 	.word	0x00000050
        /*06f8*/ 	.short	0x010a
        /*06fa*/ 	.byte	0x2c
	.zero		1


	//   ....[95]....
        /*06fc*/ 	.word	0x000062f0
        /*0700*/ 	.word	0x00000062
        /*0704*/ 	.word	0x000000c0
        /*0708*/ 	.short	0x010a
        /*070a*/ 	.byte	0xff
	.zero		1


	//   ....[96]....
        /*070c*/ 	.word	0x00006df0
        /*0710*/ 	.word	0x00000000
        /*0714*/ 	.word	0x00000000
        /*0718*/ 	.short	0x0101
        /*071a*/ 	.byte	0xff
	.zero		1


	//   ....[97]....
        /*071c*/ 	.word	0x00006e00
        /*0720*/ 	.word	0x00000003
        /*0724*/ 	.word	0x00000050
        /*0728*/ 	.short	0x010a
        /*072a*/ 	.byte	0xff
	.zero		1


	//   ....[98]....
        /*072c*/ 	.word	0x00006ed0
        /*0730*/ 	.word	0x00000003
        /*0734*/ 	.word	0x00000050
        /*0738*/ 	.short	0x010a
        /*073a*/ 	.byte	0xff
	.zero		1


	//   ....[99]....
        /*073c*/ 	.word	0x00007a60
        /*0740*/ 	.word	0x00000066
        /*0744*/ 	.word	0x00000000
        /*0748*/ 	.short	0x0101
        /*074a*/ 	.byte	0xff
	.zero		1


	//   ....[100]....
        /*074c*/ 	.word	0x00007a80
        /*0750*/ 	.word	0x0000003f
        /*0754*/ 	.word	0x00000050
        /*0758*/ 	.short	0x010a
        /*075a*/ 	.byte	0xff
	.zero		1


	//   ....[101]....
        /*075c*/ 	.word	0x00007b40
        /*0760*/ 	.word	0x0000003f
        /*0764*/ 	.word	0x00000050
        /*0768*/ 	.short	0x010a
        /*076a*/ 	.byte	0xff
	.zero		1


	//   ....[102]....
        /*076c*/ 	.word	0x000086c0
        /*0770*/ 	.word	0x00000066
        /*0774*/ 	.word	0x00000000
        /*0778*/ 	.short	0x0101
        /*077a*/ 	.byte	0xff
	.zero		1


	//   ....[103]....
        /*077c*/ 	.word	0x000086e0
        /*0780*/ 	.word	0x0000006c
        /*0784*/ 	.word	0x00000050
        /*0788*/ 	.short	0x010a
        /*078a*/ 	.byte	0xff
	.zero		1


	//   ....[104]....
        /*078c*/ 	.word	0x000087a0
        /*0790*/ 	.word	0x0000006c
        /*0794*/ 	.word	0x00000050
        /*0798*/ 	.short	0x010a
        /*079a*/ 	.byte	0xff
	.zero		1


	//   ....[105]....
        /*079c*/ 	.word	0x00008be0
        /*07a0*/ 	.word	0x000000ff
        /*07a4*/ 	.word	0x00000000
        /*07a8*/ 	.short	0x0101
        /*07aa*/ 	.byte	0x04
	.zero		1


	//   ....[106]....
        /*07ac*/ 	.word	0x00009390
        /*07b0*/ 	.word	0x00000002
        /*07b4*/ 	.word	0x00000000
        /*07b8*/ 	.short	0x0101
        /*07ba*/ 	.byte	0xff
	.zero		1


	//   ....[107]....
        /*07bc*/ 	.word	0x00009640
        /*07c0*/ 	.word	0x000000ff
        /*07c4*/ 	.word	0x00000000
        /*07c8*/ 	.short	0x0101
        /*07ca*/ 	.byte	0x04
	.zero		1


	//   ....[108]....
        /*07cc*/ 	.word	0x00009660
        /*07d0*/ 	.word	0x00000000
        /*07d4*/ 	.word	0x00000110
        /*07d8*/ 	.short	0x010a
        /*07da*/ 	.byte	0xff
	.zero		1


	//   ....[109]....
        /*07dc*/ 	.word	0x000096c0
        /*07e0*/ 	.word	0x00000000
        /*07e4*/ 	.word	0x00000028
        /*07e8*/ 	.short	0x010a
        /*07ea*/ 	.byte	0xff
	.zero		1


	//   ....[110]....
        /*07ec*/ 	.word	0x00009720
        /*07f0*/ 	.word	0x00000000
        /*07f4*/ 	.word	0x00000028
        /*07f8*/ 	.short	0x010a
        /*07fa*/ 	.byte	0xff
	.zero		1


	//   ....[111]....
        /*07fc*/ 	.word	0x00009770
        /*0800*/ 	.word	0x00000003
        /*0804*/ 	.word	0x000000a0
        /*0808*/ 	.short	0x010a
        /*080a*/ 	.byte	0xff
	.zero		1


	//   ....[112]....
        /*080c*/ 	.word	0x000097d0
        /*0810*/ 	.word	0x00000000
        /*0814*/ 	.word	0x00000000
        /*0818*/ 	.short	0x010a
        /*081a*/ 	.byte	0xff
	.zero		1


	//   ....[113]....
        /*081c*/ 	.word	0x00009830
        /*0820*/ 	.word	0x00000000
        /*0824*/ 	.word	0x00000000
        /*0828*/ 	.short	0x010a
        /*082a*/ 	.byte	0xff
	.zero		1


	//   ....[114]....
        /*082c*/ 	.word	0x00009890
        /*0830*/ 	.word	0x00000000
        /*0834*/ 	.word	0x00000000
        /*0838*/ 	.short	0x010a
        /*083a*/ 	.byte	0xff
	.zero		1


	//   ....[115]....
        /*083c*/ 	.word	0x000098f0
        /*0840*/ 	.word	0x00000000
        /*0844*/ 	.word	0x00000000
        /*0848*/ 	.short	0x010a
        /*084a*/ 	.byte	0xff
	.zero		1


	//   ....[116]....
        /*084c*/ 	.word	0x00009940
        /*0850*/ 	.word	0x00000002
        /*0854*/ 	.word	0x00000100
        /*0858*/ 	.short	0x010a
        /*085a*/ 	.byte	0xff
	.zero		1


	//   ....[117]....
        /*085c*/ 	.word	0x000099a0
        /*0860*/ 	.word	0x00000002
        /*0864*/ 	.word	0x000000b0
        /*0868*/ 	.short	0x010a
        /*086a*/ 	.byte	0xff
	.zero		1


	//   ....[118]....
        /*086c*/ 	.word	0x000099f0
        /*0870*/ 	.word	0x00000002
        /*0874*/ 	.word	0x000000a0
        /*0878*/ 	.short	0x010a
        /*087a*/ 	.byte	0xff
	.zero		1


	//   ....[119]....
        /*087c*/ 	.word	0x00009a50
        /*0880*/ 	.word	0x00000000
        /*0884*/ 	.word	0x000000b0
        /*0888*/ 	.short	0x010a
        /*088a*/ 	.byte	0xff
	.zero		1


	//   ....[120]....
        /*088c*/ 	.word	0x00009aa0
        /*0890*/ 	.word	0x00000000
        /*0894*/ 	.word	0x000000a0
        /*0898*/ 	.short	0x010a
        /*089a*/ 	.byte	0xff
	.zero		1


	//   ....[121]....
        /*089c*/ 	.word	0x00009b00
        /*08a0*/ 	.word	0x00000003
        /*08a4*/ 	.word	0x000000e0
        /*08a8*/ 	.short	0x010a
        /*08aa*/ 	.byte	0xff
	.zero		1


	//   ....[122]....
        /*08ac*/ 	.word	0x00009b60
        /*08b0*/ 	.word	0x00000000
        /*08b4*/ 	.word	0x00000000
        /*08b8*/ 	.short	0x010a
        /*08ba*/ 	.byte	0xff
	.zero		1


	//   ....[123]....
        /*08bc*/ 	.word	0x00009bc0
        /*08c0*/ 	.word	0x00000000
        /*08c4*/ 	.word	0x00000000
        /*08c8*/ 	.short	0x010a
        /*08ca*/ 	.byte	0xff
	.zero		1


	//   ....[124]....
        /*08cc*/ 	.word	0x00009c20
        /*08d0*/ 	.word	0x00000000
        /*08d4*/ 	.word	0x00000000
        /*08d8*/ 	.short	0x010a
        /*08da*/ 	.byte	0xff
	.zero		1


	//   ....[125]....
        /*08dc*/ 	.word	0x00009c80
        /*08e0*/ 	.word	0x00000000
        /*08e4*/ 	.word	0x00000000
        /*08e8*/ 	.short	0x010a
        /*08ea*/ 	.byte	0xff
	.zero		1


	//   ....[126]....
        /*08ec*/ 	.word	0x00009ce0
        /*08f0*/ 	.word	0x00000000
        /*08f4*/ 	.word	0x00000000
        /*08f8*/ 	.short	0x010a
        /*08fa*/ 	.byte	0xff
	.zero		1


	//   ....[127]....
        /*08fc*/ 	.word	0x00009d30
        /*0900*/ 	.word	0x00000008
        /*0904*/ 	.word	0x000000a0
        /*0908*/ 	.short	0x010a
        /*090a*/ 	.byte	0xff
	.zero		1


	//   ....[128]....
        /*090c*/ 	.word	0x00009d90
        /*0910*/ 	.word	0x00000000
        /*0914*/ 	.word	0x00000098
        /*0918*/ 	.short	0x010a
        /*091a*/ 	.byte	0xff
	.zero		1


	//   ....[129]....
        /*091c*/ 	.word	0x00009df0
        /*0920*/ 	.word	0x00000005
        /*0924*/ 	.word	0x00000070
        /*0928*/ 	.short	0x010a
        /*092a*/ 	.byte	0xff
	.zero		1


	//   ....[130]....
        /*092c*/ 	.word	0x00009e50
        /*0930*/ 	.word	0x00000005
        /*0934*/ 	.word	0x00000078
        /*0938*/ 	.short	0x010a
        /*093a*/ 	.byte	0xff
	.zero		1


	//   ....[131]....
        /*093c*/ 	.word	0x00009eb0
        /*0940*/ 	.word	0x00000005
        /*0944*/ 	.word	0x00000080
        /*0948*/ 	.short	0x010a
        /*094a*/ 	.byte	0xff
	.zero		1


	//   ....[132]....
        /*094c*/ 	.word	0x00009f10
        /*0950*/ 	.word	0x00000005
        /*0954*/ 	.word	0x00000088
        /*0958*/ 	.short	0x010a
        /*095a*/ 	.byte	0xff
	.zero		1


	//   ....[133]....
        /*095c*/ 	.word	0x00009f70
        /*0960*/ 	.word	0x00000000
        /*0964*/ 	.word	0x00000070
        /*0968*/ 	.short	0x010a
        /*096a*/ 	.byte	0xff
	.zero		1


	//   ....[134]....
        /*096c*/ 	.word	0x00009fd0
        /*0970*/ 	.word	0x00000000
        /*0974*/ 	.word	0x00000078
        /*0978*/ 	.short	0x010a
        /*097a*/ 	.byte	0xff
	.zero		1


	//   ....[135]....
        /*097c*/ 	.word	0x0000a030
        /*0980*/ 	.word	0x00000000
        /*0984*/ 	.word	0x00000080
        /*0988*/ 	.short	0x010a
        /*098a*/ 	.byte	0xff
	.zero		1


	//   ....[136]....
        /*098c*/ 	.word	0x0000a080
        /*0990*/ 	.word	0x00000003
        /*0994*/ 	.word	0x000000a0
        /*0998*/ 	.short	0x010a
        /*099a*/ 	.byte	0xff
	.zero		1


	//   ....[137]....
        /*099c*/ 	.word	0x0000a0e0
        /*09a0*/ 	.word	0x00000000
        /*09a4*/ 	.word	0x00000050
        /*09a8*/ 	.short	0x010a
        /*09aa*/ 	.byte	0xff
	.zero		1


	//   ....[138]....
        /*09ac*/ 	.word	0x0000a130
        /*09b0*/ 	.word	0x00000062
        /*09b4*/ 	.word	0x000000c0
        /*09b8*/ 	.short	0x010a
        /*09ba*/ 	.byte	0xff
	.zero		1


	//   ....[139]....
        /*09bc*/ 	.word	0x0000a180
        /*09c0*/ 	.word	0x00000003
        /*09c4*/ 	.word	0x00000050
        /*09c8*/ 	.short	0x010a
        /*09ca*/ 	.byte	0xff
	.zero		1


	//   ....[140]....
        /*09cc*/ 	.word	0x0000a1d0
        /*09d0*/ 	.word	0x0000003f
        /*09d4*/ 	.word	0x00000050
        /*09d8*/ 	.short	0x010a
        /*09da*/ 	.byte	0xff
	.zero		1


	//   ....[141]....
        /*09dc*/ 	.word	0x0000a220
        /*09e0*/ 	.word	0x0000006c
        /*09e4*/ 	.word	0x00000050
        /*09e8*/ 	.short	0x010a
        /*09ea*/ 	.byte	0xff
	.zero		1


	//----- nvinfo : EIATTR_NUM_MBARRIERS
	.align		4
.L_47:
        /*09ec*/ 	.byte	0x03, 0x38
        /*09ee*/ 	.short	0x0024


	//----- nvinfo : EIATTR_EXIT_INSTR_OFFSETS
	.align		4
        /*09f0*/ 	.byte	0x04, 0x1c
        /*09f2*/ 	.short	(.L_49 - .L_48)


	//   ....[0]....
.L_48:
        /*09f4*/ 	.word	0x000029f0


	//   ....[1]....
        /*09f8*/ 	.word	0x00002f00


	//   ....[2]....
        /*09fc*/ 	.word	0x00002f60


	//   ....[3]....
        /*0a00*/ 	.word	0x00003e00


	//   ....[4]....
        /*0a04*/ 	.word	0x00005030


	//   ....[5]....
        /*0a08*/ 	.word	0x00005070


	//   ....[6]....
        /*0a0c*/ 	.word	0x00009520


	//   ....[7]....
        /*0a10*/ 	.word	0x000095a0


	//   ....[8]....
        /*0a14*/ 	.word	0x000095d0


	//   ....[9]....
        /*0a18*/ 	.word	0x00009650


	//----- nvinfo : EIATTR_MAX_THREADS
	.align		4
.L_49:
        /*0a1c*/ 	.byte	0x04, 0x05
        /*0a1e*/ 	.short	(.L_51 - .L_50)
.L_50:
        /*0a20*/ 	.word	0x00000100
        /*0a24*/ 	.word	0x00000001
        /*0a28*/ 	.word	0x00000001


	//----- nvinfo : EIATTR_CRS_STACK_SIZE
	.align		4
.L_51:
        /*0a2c*/ 	.byte	0x04, 0x1e
        /*0a2e*/ 	.short	(.L_53 - .L_52)
.L_52:
        /*0a30*/ 	.word	0x00000000


	//----- nvinfo : EIATTR_CBANK_PARAM_SIZE
	.align		4
.L_53:
        /*0a34*/ 	.byte	0x03, 0x19
        /*0a36*/ 	.short	0x0800


	//----- nvinfo : EIATTR_PARAM_CBANK
	.align		4
        /*0a38*/ 	.byte	0x04, 0x0a
        /*0a3a*/ 	.short	(.L_55 - .L_54)
	.align		4
.L_54:
        /*0a3c*/ 	.word	index@(.nv.constant0._ZN7cutlass13device_kernelINS_4gemm6kernel13GemmUniversalIN4cute5tupleIJiiiiEEENS1_10collective13CollectiveMmaINS1_35MainloopSm100TmaUmmaWarpSpecializedILi5ELi2ELi4ENS5_IJNS4_1CILi2EEENSA_ILi1EEESC_EEEEENS5_IJNSA_ILi64EEENSA_ILi256EEENSA_ILi32EEEEEENS_10bfloat16_tENS5_IJlSC_lEEESJ_SK_NS4_8TiledMMAINS4_8MMA_AtomIJNS4_20SM100_MMA_F16BF16_SSISJ_SJ_fLi64ELi256ELNS4_4UMMA5MajorE0ELSP_0ELNSO_7ScaleInE0ELSQ_0EEEEEENS4_6LayoutINS5_IJSC_SC_SC_EEENS5_IJNSA_ILi0EEESV_SV_EEEEENS5_IJNS4_10UnderscoreESY_SY_EEEEENS4_13SM90_TMA_LOADENS4_14ComposedLayoutINS4_7SwizzleILi2ELi4ELi3EEENS4_18smem_ptr_flag_bitsILi16EEENST_INS5_IJNSA_ILi8EEESH_EEENS5_IJSH_SC_EEEEEEEvNS4_8identityENS4_23SM90_TMA_LOAD_MULTICASTES1B_vS1C_EENS_8epilogue10collective18CollectiveEpilogueINS1F_23Sm100TmaWarpSpecializedILi4ELi2ELi32ELb1ELb0EEEJSI_NS5_IJNST_ISF_SC_EES1K_EEESJ_SK_SJ_SK_NS1F_6fusion15FusionCallbacksIS1J_NS1M_17LinearCombinationISJ_fSJ_fLNS_15FloatRoundStyleE2EEESI_S1L_JEEENS4_5SM1004TMEM4LOAD26SM100_TMEM_LOAD_16dp256b8xES11_NS12_INS13_ILi3ELi4ELi3EEES16_NST_INS5_IJS17_SF_EEENS5_IJSF_SC_EEEEEEENS4_17SM75_U32x4_LDSM_NENS4_14SM90_TMA_STOREES20_NS4_17SM90_U32x4_STSM_NENS4_39AutoVectorizingCopyWithAssumedAlignmentILi128EEEEEEvvEEEEvNT_6ParamsE)
        /*0a40*/ 	.short	0x0380
        /*0a42*/ 	.short	0x0800


	//----- nvinfo : EIATTR_SW_WAR
	.align		4
.L_55:
        /*0a44*/ 	.byte	0x04, 0x36
        /*0a46*/ 	.short	(.L_57 - .L_56)
.L_56:
        /*0a48*/ 	.word	0x00000008
.L_57:


//--------------------- .nv.callgraph             --------------------------
	.section	.nv.callgraph,"",@"SHT_CUDA_CALLGRAPH"
	.align	4
	.sectionentsize	8
	.align		4
        /*0000*/ 	.word	0x00000000
	.align		4
        /*0004*/ 	.word	0xffffffff
	.align		4
        /*0008*/ 	.word	index@(_ZN7cutlass13device_kernelINS_4gemm6kernel13GemmUniversalIN4cute5tupleIJiiiiEEENS1_10collective13CollectiveMmaINS1_35MainloopSm100TmaUmmaWarpSpecializedILi5ELi2ELi4ENS5_IJNS4_1CILi2EEENSA_ILi1EEESC_EEEEENS5_IJNSA_ILi64EEENSA_ILi256EEENSA_ILi32EEEEEENS_10bfloat16_tENS5_IJlSC_lEEESJ_SK_NS4_8TiledMMAINS4_8MMA_AtomIJNS4_20SM100_MMA_F16BF16_SSISJ_SJ_fLi64ELi256ELNS4_4UMMA5MajorE0ELSP_0ELNSO_7ScaleInE0ELSQ_0EEEEEENS4_6LayoutINS5_IJSC_SC_SC_EEENS5_IJNSA_ILi0EEESV_SV_EEEEENS5_IJNS4_10UnderscoreESY_SY_EEEEENS4_13SM90_TMA_LOADENS4_14ComposedLayoutINS4_7SwizzleILi2ELi4ELi3EEENS4_18smem_ptr_flag_bitsILi16EEENST_INS5_IJNSA_ILi8EEESH_EEENS5_IJSH_SC_EEEEEEEvNS4_8identityENS4_23SM90_TMA_LOAD_MULTICASTES1B_vS1C_EENS_8epilogue10collective18CollectiveEpilogueINS1F_23Sm100TmaWarpSpecializedILi4ELi2ELi32ELb1ELb0EEEJSI_NS5_IJNST_ISF_SC_EES1K_EEESJ_SK_SJ_SK_NS1F_6fusion15FusionCallbacksIS1J_NS1M_17LinearCombinationISJ_fSJ_fLNS_15FloatRoundStyleE2EEESI_S1L_JEEENS4_5SM1004TMEM4LOAD26SM100_TMEM_LOAD_16dp256b8xES11_NS12_INS13_ILi3ELi4ELi3EEES16_NST_INS5_IJS17_SF_EEENS5_IJSF_SC_EEEEEEENS4_17SM75_U32x4_LDSM_NENS4_14SM90_TMA_STOREES20_NS4_17SM90_U32x4_STSM_NENS4_39AutoVectorizingCopyWithAssumedAlignmentILi128EEEEEEvvEEEEvNT_6ParamsE)
	.align		4
        /*000c*/ 	.word	index@(__assertfail)
	.align		4
        /*0010*/ 	.word	0x00000000
	.align		4
        /*0014*/ 	.word	0xfffffffe
	.align		4
        /*0018*/ 	.word	0x00000000
	.align		4
        /*001c*/ 	.word	0xfffffffd
	.align		4
        /*0020*/ 	.word	0x00000000
	.align		4
        /*0024*/ 	.word	0xfffffffc


//--------------------- .nv.constant4             --------------------------
	.section	.nv.constant4,"a",@progbits
	.align	8
	.align		8
.nv.constant4:
        /*0000*/ 	.dword	__assertfail
	.align		8
        /*0008*/ 	.dword	__unnamed_1
	.align		8
        /*0010*/ 	.dword	__unnamed_2
	.align		8
        /*0018*/ 	.dword	_ZN39_INTERNAL_2b3c9c06_4_k_cu_8bbb46cd_96284cuda3std3__45__cpo5beginE
	.align		8
        /*0020*/ 	.dword	_ZN39_INTERNAL_2b3c9c06_4_k_cu_8bbb46cd_96284cuda3std3__45__cpo3endE
	.align		8
        /*0028*/ 	.dword	_ZN39_INTERNAL_2b3c9c06_4_k_cu_8bbb46cd_96284cuda3std3__45__cpo6cbeginE
	.align		8
        /*0030*/ 	.dword	_ZN39_INTERNAL_2b3c9c06_4_k_cu_8bbb46cd_96284cuda3std3__45__cpo4cendE
	.align		8
        /*0038*/ 	.dword	_ZN39_INTERNAL_2b3c9c06_4_k_cu_8bbb46cd_96284cuda3std3__441_GLOBAL__N__2b3c9c06_4_k_cu_8bbb46cd_96286ignoreE
	.align		8
        /*0040*/ 	.dword	_ZN39_INTERNAL_2b3c9c06_4_k_cu_8bbb46cd_96284cuda3std3__419piecewise_constructE
	.align		8
        /*0048*/ 	.dword	_ZN39_INTERNAL_2b3c9c06_4_k_cu_8bbb46cd_96284cuda3std3__48in_placeE
	.align		8
        /*0050*/ 	.dword	_ZN39_INTERNAL_2b3c9c06_4_k_cu_8bbb46cd_96284cuda3std6ranges3__45__cpo4swapE
	.align		8
        /*0058*/ 	.dword	_ZN39_INTERNAL_2b3c9c06_4_k_cu_8bbb46cd_96284cuda3std6ranges3__45__cpo9iter_moveE
	.align		8
        /*0060*/ 	.dword	_ZN39_INTERNAL_2b3c9c06_4_k_cu_8bbb46cd_96284cute7productE
	.align		8
        /*0068*/ 	.dword	_ZN39_INTERNAL_2b3c9c06_4_k_cu_8bbb46cd_96284cute1_E
	.align		8
        /*0070*/ 	.dword	$str$25
	.align		8
        /*0078*/ 	.dword	$str$26
	.align		8
        /*0080*/ 	.dword	$str$27
	.align		8
        /*0088*/ 	.dword	$str$28


//--------------------- .text._ZN7cutlass13device_kernelINS_4gemm6kernel13GemmUniversalIN4cute5tupleIJiiiiEEENS1_10collective13CollectiveMmaINS1_35MainloopSm100TmaUmmaWarpSpecializedILi5ELi2ELi4ENS5_IJNS4_1CILi2EEENSA_ILi1EEESC_EEEEENS5_IJNSA_ILi64EEENSA_ILi256EEENSA_ILi32EEEEEENS_10bfloat16_tENS5_IJlSC_lEEESJ_SK_NS4_8TiledMMAINS4_8MMA_AtomIJNS4_20SM100_MMA_F16BF16_SSISJ_SJ_fLi64ELi256ELNS4_4UMMA5MajorE0ELSP_0ELNSO_7ScaleInE0ELSQ_0EEEEEENS4_6LayoutINS5_IJSC_SC_SC_EEENS5_IJNSA_ILi0EEESV_SV_EEEEENS5_IJNS4_10UnderscoreESY_SY_EEEEENS4_13SM90_TMA_LOADENS4_14ComposedLayoutINS4_7SwizzleILi2ELi4ELi3EEENS4_18smem_ptr_flag_bitsILi16EEENST_INS5_IJNSA_ILi8EEESH_EEENS5_IJSH_SC_EEEEEEEvNS4_8identityENS4_23SM90_TMA_LOAD_MULTICASTES1B_vS1C_EENS_8epilogue10collective18CollectiveEpilogueINS1F_23Sm100TmaWarpSpecializedILi4ELi2ELi32ELb1ELb0EEEJSI_NS5_IJNST_ISF_SC_EES1K_EEESJ_SK_SJ_SK_NS1F_6fusion15FusionCallbacksIS1J_NS1M_17LinearCombinationISJ_fSJ_fLNS_15FloatRoundStyleE2EEESI_S1L_JEEENS4_5SM1004TMEM4LOAD26SM100_TMEM_LOAD_16dp256b8xES11_NS12_INS13_ILi3ELi4ELi3EEES16_NST_INS5_IJS17_SF_EEENS5_IJSF_SC_EEEEEEENS4_17SM75_U32x4_LDSM_NENS4_14SM90_TMA_STOREES20_NS4_17SM90_U32x4_STSM_NENS4_39AutoVectorizingCopyWithAssumedAlignmentILi128EEEEEEvvEEEEvNT_6ParamsE --------------------------
	.section	.text._ZN7cutlass13device_kernelINS_4gemm6kernel13GemmUniversalIN4cute5tupleIJiiiiEEENS1_10collective13CollectiveMmaINS1_35MainloopSm100TmaUmmaWarpSpecializedILi5ELi2ELi4ENS5_IJNS4_1CILi2EEENSA_ILi1EEESC_EEEEENS5_IJNSA_ILi64EEENSA_ILi256EEENSA_ILi32EEEEEENS_10bfloat16_tENS5_IJlSC_lEEESJ_SK_NS4_8TiledMMAINS4_8MMA_AtomIJNS4_20SM100_MMA_F16BF16_SSISJ_SJ_fLi64ELi256ELNS4_4UMMA5MajorE0ELSP_0ELNSO_7ScaleInE0ELSQ_0EEEEEENS4_6LayoutINS5_IJSC_SC_SC_EEENS5_IJNSA_ILi0EEESV_SV_EEEEENS5_IJNS4_10UnderscoreESY_SY_EEEEENS4_13SM90_TMA_LOADENS4_14ComposedLayoutINS4_7SwizzleILi2ELi4ELi3EEENS4_18smem_ptr_flag_bitsILi16EEENST_INS5_IJNSA_ILi8EEESH_EEENS5_IJSH_SC_EEEEEEEvNS4_8identityENS4_23SM90_TMA_LOAD_MULTICASTES1B_vS1C_EENS_8epilogue10collective18CollectiveEpilogueINS1F_23Sm100TmaWarpSpecializedILi4ELi2ELi32ELb1ELb0EEEJSI_NS5_IJNST_ISF_SC_EES1K_EEESJ_SK_SJ_SK_NS1F_6fusion15FusionCallbacksIS1J_NS1M_17LinearCombinationISJ_fSJ_fLNS_15FloatRoundStyleE2EEESI_S1L_JEEENS4_5SM1004TMEM4LOAD26SM100_TMEM_LOAD_16dp256b8xES11_NS12_INS13_ILi3ELi4ELi3EEES16_NST_INS5_IJS17_SF_EEENS5_IJSF_SC_EEEEEEENS4_17SM75_U32x4_LDSM_NENS4_14SM90_TMA_STOREES20_NS4_17SM90_U32x4_STSM_NENS4_39AutoVectorizingCopyWithAssumedAlignmentILi128EEEEEEvvEEEEvNT_6ParamsE,"ax",@progbits
	.align	128
.text._ZN7cutlass13device_kernelINS_4gemm6kernel13GemmUniversalIN4cute5tupleIJiiiiEEENS1_10collective13CollectiveMmaINS1_35MainloopSm100TmaUmmaWarpSpecializedILi5ELi2ELi4ENS5_IJNS4_1CILi2EEENSA_ILi1EEESC_EEEEENS5_IJNSA_ILi64EEENSA_ILi256EEENSA_ILi32EEEEEENS_10bfloat16_tENS5_IJlSC_lEEESJ_SK_NS4_8TiledMMAINS4_8MMA_AtomIJNS4_20SM100_MMA_F16BF16_SSISJ_SJ_fLi64ELi256ELNS4_4UMMA5MajorE0ELSP_0ELNSO_7ScaleInE0ELSQ_0EEEEEENS4_6LayoutINS5_IJSC_SC_SC_EEENS5_IJNSA_ILi0EEESV_SV_EEEEENS5_IJNS4_10UnderscoreESY_SY_EEEEENS4_13SM90_TMA_LOADENS4_14ComposedLayoutINS4_7SwizzleILi2ELi4ELi3EEENS4_18smem_ptr_flag_bitsILi16EEENST_INS5_IJNSA_ILi8EEESH_EEENS5_IJSH_SC_EEEEEEEvNS4_8identityENS4_23SM90_TMA_LOAD_MULTICASTES1B_vS1C_EENS_8epilogue10collective18CollectiveEpilogueINS1F_23Sm100TmaWarpSpecializedILi4ELi2ELi32ELb1ELb0EEEJSI_NS5_IJNST_ISF_SC_EES1K_EEESJ_SK_SJ_SK_NS1F_6fusion15FusionCallbacksIS1J_NS1M_17LinearCombinationISJ_fSJ_fLNS_15FloatRoundStyleE2EEESI_S1L_JEEENS4_5SM1004TMEM4LOAD26SM100_TMEM_LOAD_16dp256b8xES11_NS12_INS13_ILi3ELi4ELi3EEES16_NST_INS5_IJS17_SF_EEENS5_IJSF_SC_EEEEEEENS4_17SM75_U32x4_LDSM_NENS4_14SM90_TMA_STOREES20_NS4_17SM90_U32x4_STSM_NENS4_39AutoVectorizingCopyWithAssumedAlignmentILi128EEEEEEvvEEEEvNT_6ParamsE:
        .type           _ZN7cutlass13device_kernelINS_4gemm6kernel13GemmUniversalIN4cute5tupleIJiiiiEEENS1_10collective13CollectiveMmaINS1_35MainloopSm100TmaUmmaWarpSpecializedILi5ELi2ELi4ENS5_IJNS4_1CILi2EEENSA_ILi1EEESC_EEEEENS5_IJNSA_ILi64EEENSA_ILi256EEENSA_ILi32EEEEEENS_10bfloat16_tENS5_IJlSC_lEEESJ_SK_NS4_8TiledMMAINS4_8MMA_AtomIJNS4_20SM100_MMA_F16BF16_SSISJ_SJ_fLi64ELi256ELNS4_4UMMA5MajorE0ELSP_0ELNSO_7ScaleInE0ELSQ_0EEEEEENS4_6LayoutINS5_IJSC_SC_SC_EEENS5_IJNSA_ILi0EEESV_SV_EEEEENS5_IJNS4_10UnderscoreESY_SY_EEEEENS4_13SM90_TMA_LOADENS4_14ComposedLayoutINS4_7SwizzleILi2ELi4ELi3EEENS4_18smem_ptr_flag_bitsILi16EEENST_INS5_IJNSA_ILi8EEESH_EEENS5_IJSH_SC_EEEEEEEvNS4_8identityENS4_23SM90_TMA_LOAD_MULTICASTES1B_vS1C_EENS_8epilogue10collective18CollectiveEpilogueINS1F_23Sm100TmaWarpSpecializedILi4ELi2ELi32ELb1ELb0EEEJSI_NS5_IJNST_ISF_SC_EES1K_EEESJ_SK_SJ_SK_NS1F_6fusion15FusionCallbacksIS1J_NS1M_17LinearCombinationISJ_fSJ_fLNS_15FloatRoundStyleE2EEESI_S1L_JEEENS4_5SM1004TMEM4LOAD26SM100_TMEM_LOAD_16dp256b8xES11_NS12_INS13_ILi3ELi4ELi3EEES16_NST_INS5_IJS17_SF_EEENS5_IJSF_SC_EEEEEEENS4_17SM75_U32x4_LDSM_NENS4_14SM90_TMA_STOREES20_NS4_17SM90_U32x4_STSM_NENS4_39AutoVectorizingCopyWithAssumedAlignmentILi128EEEEEEvvEEEEvNT_6ParamsE,@function
        .size           _ZN7cutlass13device_kernelINS_4gemm6kernel13GemmUniversalIN4cute5tupleIJiiiiEEENS1_10collective13CollectiveMmaINS1_35MainloopSm100TmaUmmaWarpSpecializedILi5ELi2ELi4ENS5_IJNS4_1CILi2EEENSA_ILi1EEESC_EEEEENS5_IJNSA_ILi64EEENSA_ILi256EEENSA_ILi32EEEEEENS_10bfloat16_tENS5_IJlSC_lEEESJ_SK_NS4_8TiledMMAINS4_8MMA_AtomIJNS4_20SM100_MMA_F16BF16_SSISJ_SJ_fLi64ELi256ELNS4_4UMMA5MajorE0ELSP_0ELNSO_7ScaleInE0ELSQ_0EEEEEENS4_6LayoutINS5_IJSC_SC_SC_EEENS5_IJNSA_ILi0EEESV_SV_EEEEENS5_IJNS4_10UnderscoreESY_SY_EEEEENS4_13SM90_TMA_LOADENS4_14ComposedLayoutINS4_7SwizzleILi2ELi4ELi3EEENS4_18smem_ptr_flag_bitsILi16EEENST_INS5_IJNSA_ILi8EEESH_EEENS5_IJSH_SC_EEEEEEEvNS4_8identityENS4_23SM90_TMA_LOAD_MULTICASTES1B_vS1C_EENS_8epilogue10collective18CollectiveEpilogueINS1F_23Sm100TmaWarpSpecializedILi4ELi2ELi32ELb1ELb0EEEJSI_NS5_IJNST_ISF_SC_EES1K_EEESJ_SK_SJ_SK_NS1F_6fusion15FusionCallbacksIS1J_NS1M_17LinearCombinationISJ_fSJ_fLNS_15FloatRoundStyleE2EEESI_S1L_JEEENS4_5SM1004TMEM4LOAD26SM100_TMEM_LOAD_16dp256b8xES11_NS12_INS13_ILi3ELi4ELi3EEES16_NST_INS5_IJS17_SF_EEENS5_IJSF_SC_EEEEEEENS4_17SM75_U32x4_LDSM_NENS4_14SM90_TMA_STOREES20_NS4_17SM90_U32x4_STSM_NENS4_39AutoVectorizingCopyWithAssumedAlignmentILi128EEEEEEvvEEEEvNT_6ParamsE,(.L_x_186 - _ZN7cutlass13device_kernelINS_4gemm6kernel13GemmUniversalIN4cute5tupleIJiiiiEEENS1_10collective13CollectiveMmaINS1_35MainloopSm100TmaUmmaWarpSpecializedILi5ELi2ELi4ENS5_IJNS4_1CILi2EEENSA_ILi1EEESC_EEEEENS5_IJNSA_ILi64EEENSA_ILi256EEENSA_ILi32EEEEEENS_10bfloat16_tENS5_IJlSC_lEEESJ_SK_NS4_8TiledMMAINS4_8MMA_AtomIJNS4_20SM100_MMA_F16BF16_SSISJ_SJ_fLi64ELi256ELNS4_4UMMA5MajorE0ELSP_0ELNSO_7ScaleInE0ELSQ_0EEEEEENS4_6LayoutINS5_IJSC_SC_SC_EEENS5_IJNSA_ILi0EEESV_SV_EEEEENS5_IJNS4_10UnderscoreESY_SY_EEEEENS4_13SM90_TMA_LOADENS4_14ComposedLayoutINS4_7SwizzleILi2ELi4ELi3EEENS4_18smem_ptr_flag_bitsILi16EEENST_INS5_IJNSA_ILi8EEESH_EEENS5_IJSH_SC_EEEEEEEvNS4_8identityENS4_23SM90_TMA_LOAD_MULTICASTES1B_vS1C_EENS_8epilogue10collective18CollectiveEpilogueINS1F_23Sm100TmaWarpSpecializedILi4ELi2ELi32ELb1ELb0EEEJSI_NS5_IJNST_ISF_SC_EES1K_EEESJ_SK_SJ_SK_NS1F_6fusion15FusionCallbacksIS1J_NS1M_17LinearCombinationISJ_fSJ_fLNS_15FloatRoundStyleE2EEESI_S1L_JEEENS4_5SM1004TMEM4LOAD26SM100_TMEM_LOAD_16dp256b8xES11_NS12_INS13_ILi3ELi4ELi3EEES16_NST_INS5_IJS17_SF_EEENS5_IJSF_SC_EEEEEEENS4_17SM75_U32x4_LDSM_NENS4_14SM90_TMA_STOREES20_NS4_17SM90_U32x4_STSM_NENS4_39AutoVectorizingCopyWithAssumedAlignmentILi128EEEEEEvvEEEEvNT_6ParamsE)
        .other          _ZN7cutlass13device_kernelINS_4gemm6kernel13GemmUniversalIN4cute5tupleIJiiiiEEENS1_10collective13CollectiveMmaINS1_35MainloopSm100TmaUmmaWarpSpecializedILi5ELi2ELi4ENS5_IJNS4_1CILi2EEENSA_ILi1EEESC_EEEEENS5_IJNSA_ILi64EEENSA_ILi256EEENSA_ILi32EEEEEENS_10bfloat16_tENS5_IJlSC_lEEESJ_SK_NS4_8TiledMMAINS4_8MMA_AtomIJNS4_20SM100_MMA_F16BF16_SSISJ_SJ_fLi64ELi256ELNS4_4UMMA5MajorE0ELSP_0ELNSO_7ScaleInE0ELSQ_0EEEEEENS4_6LayoutINS5_IJSC_SC_SC_EEENS5_IJNSA_ILi0EEESV_SV_EEEEENS5_IJNS4_10UnderscoreESY_SY_EEEEENS4_13SM90_TMA_LOADENS4_14ComposedLayoutINS4_7SwizzleILi2ELi4ELi3EEENS4_18smem_ptr_flag_bitsILi16EEENST_INS5_IJNSA_ILi8EEESH_EEENS5_IJSH_SC_EEEEEEEvNS4_8identityENS4_23SM90_TMA_LOAD_MULTICASTES1B_vS1C_EENS_8epilogue10collective18CollectiveEpilogueINS1F_23Sm100TmaWarpSpecializedILi4ELi2ELi32ELb1ELb0EEEJSI_NS5_IJNST_ISF_SC_EES1K_EEESJ_SK_SJ_SK_NS1F_6fusion15FusionCallbacksIS1J_NS1M_17LinearCombinationISJ_fSJ_fLNS_15FloatRoundStyleE2EEESI_S1L_JEEENS4_5SM1004TMEM4LOAD26SM100_TMEM_LOAD_16dp256b8xES11_NS12_INS13_ILi3ELi4ELi3EEES16_NST_INS5_IJS17_SF_EEENS5_IJSF_SC_EEEEEEENS4_17SM75_U32x4_LDSM_NENS4_14SM90_TMA_STOREES20_NS4_17SM90_U32x4_STSM_NENS4_39AutoVectorizingCopyWithAssumedAlignmentILi128EEEEEEvvEEEEvNT_6ParamsE,@"STO_CUDA_ENTRY STV_DEFAULT"
_ZN7cutlass13device_kernelINS_4gemm6kernel13GemmUniversalIN4cute5tupleIJiiiiEEENS1_10collective13CollectiveMmaINS1_35MainloopSm100TmaUmmaWarpSpecializedILi5ELi2ELi4ENS5_IJNS4_1CILi2EEENSA_ILi1EEESC_EEEEENS5_IJNSA_ILi64EEENSA_ILi256EEENSA_ILi32EEEEEENS_10bfloat16_tENS5_IJlSC_lEEESJ_SK_NS4_8TiledMMAINS4_8MMA_AtomIJNS4_20SM100_MMA_F16BF16_SSISJ_SJ_fLi64ELi256ELNS4_4UMMA5MajorE0ELSP_0ELNSO_7ScaleInE0ELSQ_0EEEEEENS4_6LayoutINS5_IJSC_SC_SC_EEENS5_IJNSA_ILi0EEESV_SV_EEEEENS5_IJNS4_10UnderscoreESY_SY_EEEEENS4_13SM90_TMA_LOADENS4_14ComposedLayoutINS4_7SwizzleILi2ELi4ELi3EEENS4_18smem_ptr_flag_bitsILi16EEENST_INS5_IJNSA_ILi8EEESH_EEENS5_IJSH_SC_EEEEEEEvNS4_8identityENS4_23SM90_TMA_LOAD_MULTICASTES1B_vS1C_EENS_8epilogue10collective18CollectiveEpilogueINS1F_23Sm100TmaWarpSpecializedILi4ELi2ELi32ELb1ELb0EEEJSI_NS5_IJNST_ISF_SC_EES1K_EEESJ_SK_SJ_SK_NS1F_6fusion15FusionCallbacksIS1J_NS1M_17LinearCombinationISJ_fSJ_fLNS_15FloatRoundStyleE2EEESI_S1L_JEEENS4_5SM1004TMEM4LOAD26SM100_TMEM_LOAD_16dp256b8xES11_NS12_INS13_ILi3ELi4ELi3EEES16_NST_INS5_IJS17_SF_EEENS5_IJSF_SC_EEEEEEENS4_17SM75_U32x4_LDSM_NENS4_14SM90_TMA_STOREES20_NS4_17SM90_U32x4_STSM_NENS4_39AutoVectorizingCopyWithAssumedAlignmentILi128EEEEEEvvEEEEvNT_6ParamsE:
[----:B------:R-:W1:Y:S01]  /*0000*/  LDC R1, c[0x0][0x37c] ;  /* 0x0000df00ff017b82 */ /* 0x000e620000000800 */
[----:B------:R-:W2:Y:S01]  /*0010*/  S2R R94, SR_TID.X ;  /* 0x00000000005e7919 */ /* 0x000ea20000002100 */
[----:B------:R-:W3:Y:S01]  /*0020*/  LDCU.64 UR8, c[0x0][0x890] ;  /* 0x00011200ff0877ac */ /* 0x000ee20008000a00 */
[----:B------:R-:W-:Y:S02]  /*0030*/  PRMT R81, RZ, 0x7610, R81 ;  /* 0x00007610ff517816 */ /* 0x000fe40000000051 */
[----:B------:R-:W-:Y:S01]  /*0040*/  ELECT P3, URZ, PT ;  /* 0x0000000000ff782f */ /* 0x000fe20003860000 */
[----:B---3--:R-:W-:-:S04]  /*0050*/  UISETP.NE.U32.AND UP0, UPT, UR8, URZ, UPT ;  /* 0x000000ff0800728c */ /* 0x008fc8000bf05070 */
[----:B------:R-:W-:Y:S01]  /*0060*/  UISETP.NE.AND.EX UP0, UPT, UR9, URZ, UPT, UP0 ;  /* 0x000000ff0900728c */ /* 0x000fe2000bf05300 */
[----:B--2---:R-:W-:-:S05]  /*0070*/  SHF.R.U32.HI R82, RZ, 0x5, R94 ;  /* 0x00000005ff527819 */ /* 0x004fca000001165e */
[----:B------:R-:W2:Y:S02]  /*0080*/  SHFL.IDX PT, R0, R82, RZ, 0x1f ;  /* 0x00001fff52007589 */ /* 0x000ea400000e0000 */
[----:B--2---:R-:W-:Y:S01]  /*0090*/  R2UR UR18, R0 ;  /* 0x00000000001272ca */ /* 0x004fe200000e0000 */
[----:B-1----:R-:W-:-:S14]  /*00a0*/  BRA.U UP0, `(.L_x_0) ;  /* 0x0000000100307547 */ /* 0x002fdc000b800000 */
[----:B------:R-:W1:Y:S02]  /*00b0*/  LDCU.64 UR4, c[0x0][0x888] ;  /* 0x00011100ff0477ac */ /* 0x000e640008000a00 */
[----:B-1----:R-:W-:-:S04]  /*00c0*/  UISETP.NE.U32.AND UP0, UPT, UR4, URZ, UPT ;  /* 0x000000ff0400728c */ /* 0x002fc8000bf05070 */
[----:B------:R-:W-:-:S09]  /*00d0*/  UISETP.NE.AND.EX UP0, UPT, UR5, URZ, UPT, UP0 ;  /* 0x000000ff0500728c */ /* 0x000fd2000bf05300 */
[----:B------:R-:W-:Y:S05]  /*00e0*/  BRA.U !UP0, `(.L_x_1) ;  /* 0x0000000108147547 */ /* 0x000fea000b800000 */
[----:B------:R-:W1:Y:S01]  /*00f0*/  LDC.64 R2, c[0x0][0x888] ;  /* 0x00022200ff027b82 */ /* 0x000e620000000a00 */
[----:B------:R-:W1:Y:S02]  /*0100*/  LDCU.64 UR4, c[0x0][0x358] ;  /* 0x00006b00ff0477ac */ /* 0x000e640008000a00 */
[----:B-1----:R1:W5:Y:S01]  /*0110*/  LDG.E R41, desc[UR4][R2.64] ;  /* 0x0000000402297981 */ /* 0x002362000c1e1900 */
[----:B------:R-:W-:Y:S01]  /*0120*/  HFMA2 R81, -RZ, RZ, 0, 5.9604644775390625e-08 ;  /* 0x00000001ff517431 */ /* 0x000fe200000001ff */
[----:B------:R-:W-:Y:S05]  /*0130*/  BRA `(.L_x_0) ;  /* 0x00000000000c7947 */ /* 0x000fea0003800000 */
.L_x_1:
[----:B------:R-:W1:Y:S01]  /*0140*/  LDCU UR4, c[0x0][0x880] ;  /* 0x00011000ff0477ac */ /* 0x000e620008000800 */
[----:B------:R-:W-:Y:S01]  /*0150*/  HFMA2 R81, -RZ, RZ, 0, 5.9604644775390625e-08 ;  /* 0x00000001ff517431 */ /* 0x000fe200000001ff */
[----:B-1----:R-:W-:-:S07]  /*0160*/  MOV R41, UR4 ;  /* 0x0000000400297c02 */ /* 0x002fce0008000f00 */
.L_x_0:
[----:B------:R-:W2:Y:S02]  /*0170*/  LDCU.64 UR4, c[0x0][0x8b0] ;  /* 0x00011600ff0477ac */ /* 0x000ea40008000a00 */
[----:B--2---:R-:W-:-:S04]  /*0180*/  UISETP.NE.U32.AND UP0, UPT, UR4, URZ, UPT ;  /* 0x000000ff0400728c */ /* 0x004fc8000bf05070 */
[----:B------:R-:W-:-:S09]  /*0190*/  UISETP.NE.AND.EX UP0, UPT, UR5, URZ, UPT, UP0 ;  /* 0x000000ff0500728c */ /* 0x000fd2000bf05300 */
[----:B------:R-:W-:Y:S05]  /*01a0*/  BRA.U UP0, `(.L_x_2) ;  /* 0x0000000100287547 */ /* 0x000fea000b800000 */
[----:B------:R-:W2:Y:S02]  /*01b0*/  LDCU.64 UR4, c[0x0][0x8a8] ;  /* 0x00011500ff0477ac */ /* 0x000ea40008000a00 */
[----:B--2---:R-:W-:-:S04]  /*01c0*/  UISETP.NE.U32.AND UP0, UPT, UR4, URZ, UPT ;  /* 0x000000ff0400728c */ /* 0x004fc8000bf05070 */
[----:B------:R-:W-:-:S09]  /*01d0*/  UISETP.NE.AND.EX UP0, UPT, UR5, URZ, UPT, UP0 ;  /* 0x000000ff0500728c */ /* 0x000fd2000bf05300 */
[----:B------:R-:W-:Y:S05]  /*01e0*/  BRA.U !UP0, `(.L_x_3) ;  /* 0x0000000108107547 */ /* 0x000fea000b800000 */
[----:B------:R-:W2:Y:S01]  /*01f0*/  LDC.64 R38, c[0x0][0x8a8] ;  /* 0x00022a00ff267b82 */ /* 0x000ea20000000a00 */
[----:B------:R-:W2:Y:S02]  /*0200*/  LDCU.64 UR4, c[0x0][0x358] ;  /* 0x00006b00ff0477ac */ /* 0x000ea40008000a00 */
[----:B--2---:R2:W5:Y:S01]  /*0210*/  LDG.E R38, desc[UR4][R38.64] ;  /* 0x0000000426267981 */ /* 0x004562000c1e1900 */
[----:B------:R-:W-:Y:S05]  /*0220*/  BRA `(.L_x_2) ;  /* 0x0000000000087947 */ /* 0x000fea0003800000 */
.L_x_3:
[----:B------:R-:W2:Y:S02]  /*0230*/  LDCU UR4, c[0x0][0x8a0] ;  /* 0x00011400ff0477ac */ /* 0x000ea40008000800 */
[----:B--2---:R-:W-:Y:S02]  /*0240*/  MOV R38, UR4 ;  /* 0x0000000400267c02 */ /* 0x004fe40008000f00 */
.L_x_2:
[----:B------:R-:W-:Y:S01]  /*0250*/  IMAD.U32 R0, RZ, RZ, UR18 ;  /* 0x00000012ff007e24 */ /* 0x000fe2000f8e00ff */
[----:B------:R-:W-:Y:S04]  /*0260*/  BSSY.RECONVERGENT B0, `(.L_x_4) ;  /* 0x000000c000007945 */ /* 0x000fe80003800200 */
[C---:B------:R-:W-:Y:S02]  /*0270*/  ISETP.NE.OR P1, PT, R0.reuse, 0x1, !P3 ;  /* 0x000000010000780c */ /* 0x040fe40005f25670 */
[----:B------:R-:W-:-:S11]  /*0280*/  ISETP.NE.OR P0, PT, R0, 0x3, !P3 ;  /* 0x000000030000780c */ /* 0x000fd60005f05670 */
[----:B------:R-:W-:Y:S05]  /*0290*/  @P1 BRA `(.L_x_5) ;  /* 0x0000000000201947 */ /* 0x000fea0003800000 */
[----:B------:R-:W3:Y:S02]  /*02a0*/  LDCU.64 UR4, c[0x0][0x348] ;  /* 0x00006900ff0477ac */ /* 0x000ee40008000a00 */
[----:B---3--:R-:W-:Y:S02]  /*02b0*/  UIADD3 UR6, UP1, UPT, UR4, 0x80, URZ ;  /* 0x0000008004067890 */ /* 0x008fe4000ff3e0ff */
[----:B------:R-:W-:Y:S02]  /*02c0*/  UIADD3 UR4, UP0, UPT, UR4, 0x180, URZ ;  /* 0x0000018004047890 */ /* 0x000fe4000ff1e0ff */
[----:B------:R-:W-:Y:S02]  /*02d0*/  UIADD3.X UR7, UPT, UPT, URZ, UR5, URZ, UP1, !UPT ;  /* 0x00000005ff077290 */ /* 0x000fe40008ffe4ff */
[----:B------:R-:W-:-:S07]  /*02e0*/  UIADD3.X UR5, UPT, UPT, URZ, UR5, URZ, UP0, !UPT ;  /* 0x00000005ff057290 */ /* 0x000fce00087fe4ff */
[----:B------:R3:W-:Y:S02]  /*02f0*/  UTMACCTL.PF [UR6] ;  /* 0x00000000060079b9 */ /* 0x0007e40008040000 */
[----:B------:R3:W-:Y:S02]  /*0300*/  UTMACCTL.PF [UR4] ;  /* 0x00000000040079b9 */ /* 0x0007e40008040000 */
[----:B---3--:R-:W-:Y:S01]  /*0310*/  NOP ;  /* 0x0000000000007918 */ /* 0x008fe20000000000 */
.L_x_5:
[----:B------:R-:W-:Y:S05]  /*0320*/  BSYNC.RECONVERGENT B0 ;  /* 0x0000000000007941 */ /* 0x000fea0003800200 */
.L_x_4:
[----:B------:R-:W-:Y:S04]  /*0330*/  BSSY.RECONVERGENT B0, `(.L_x_6) ;  /* 0x000000a000007945 */ /* 0x000fe80003800200 */
        /* <DEDUP_REMOVED lines=9> */
.L_x_7:
[----:B------:R-:W-:Y:S05]  /*03d0*/  BSYNC.RECONVERGENT B0 ;  /* 0x0000000000007941 */ /* 0x000fea0003800200 */
.L_x_6:
[----:B------:R-:W3:Y:S01]  /*03e0*/  LDCU.64 UR4, c[0x0][0x888] ;  /* 0x00011100ff0477ac */ /* 0x000ee20008000a00 */
[----:B------:R-:W-:Y:S02]  /*03f0*/  UISETP.EQ.U32.AND UP2, UPT, UR8, URZ, UPT ;  /* 0x000000ff0800728c */ /* 0x000fe4000bf42070 */
[----:B------:R-:W-:Y:S02]  /*0400*/  UPLOP3.LUT UP3, UPT, UPT, UPT, UPT, 0x80, 0x8 ;  /* 0x000000000008789c */ /* 0x000fe40003f6f070 */
[----:B---3--:R-:W-:-:S04]  /*0410*/  UISETP.NE.U32.AND UP0, UPT, UR4, URZ, UPT ;  /* 0x000000ff0400728c */ /* 0x008fc8000bf05070 */
[----:B------:R-:W-:-:S04]  /*0420*/  UISETP.NE.AND.EX UP1, UPT, UR5, URZ, UPT, UP0 ;  /* 0x000000ff0500728c */ /* 0x000fc8000bf25300 */
[----:B------:R-:W-:-:S04]  /*0430*/  UISETP.EQ.OR.EX UP4, UPT, UR9, URZ, !UP1, UP2 ;  /* 0x000000ff0900728c */ /* 0x000fc8000cf82720 */
[----:B------:R-:W-:-:S06]  /*0440*/  UP2UR UR4, UPR, URZ, 0x10 ;  /* 0x00000010ff047883 */ /* 0x000fcc0008000000 */
[----:B------:R-:W-:Y:S01]  /*0450*/  MOV R85, UR4 ;  /* 0x0000000400557c02 */ /* 0x000fe20008000f00 */
[----:B------:R-:W-:Y:S06]  /*0460*/  BRA.U !UP4, `(.L_x_8) ;  /* 0x000000010c207547 */ /* 0x000fec000b800000 */
[----:B------:R-:W-:Y:S01]  /*0470*/  UISETP.NE.U32.AND UP2, UPT, UR8, URZ, UPT ;  /* 0x000000ff0800728c */ /* 0x000fe2000bf45070 */
[----:B-----5:R-:W-:Y:S01]  /*0480*/  FSETP.NEU.AND P0, PT, R41, RZ, PT ;  /* 0x000000ff2900720b */ /* 0x020fe20003f0d000 */
[----:B------:R-:W-:Y:S02]  /*0490*/  USEL UR4, URZ, 0xffffffff, UP1 ;  /* 0xffffffffff047887 */ /* 0x000fe40008800000 */
[----:B------:R-:W-:-:S10]  /*04a0*/  UISETP.NE.AND.EX UP2, UPT, UR9, URZ, UPT, UP2 ;  /* 0x000000ff0900728c */ /* 0x000fd4000bf45320 */
[----:B------:R-:W-:Y:S01]  /*04b0*/  VOTEU.ANY UP0, P0 ;  /* 0x0000000000ff7886 */ /* 0x000fe20000000100 */
[----:B------:R-:W-:-:S04]  /*04c0*/  @!UP2 USEL UR4, URZ, 0xffffffff, UP0 ;  /* 0xffffffffff04a887 */ /* 0x000fc80008000000 */
[----:B------:R-:W-:-:S04]  /*04d0*/  ULOP3.LUT UR4, UR4, 0x1, URZ, 0xc0, !UPT ;  /* 0x0000000104047892 */ /* 0x000fc8000f8ec0ff */
[----:B------:R-:W-:-:S11]  /*04e0*/  UISETP.NE.U32.AND UP3, UPT, UR4, 0x1, UPT ;  /* 0x000000010400788c */ /* 0x000fd6000bf65070 */
.L_x_8:
[----:B-1----:R-:W1:Y:S01]  /*04f0*/  SHFL.IDX PT, R2, R82, RZ, 0x1f ;  /* 0x00001fff52027589 */ /* 0x002e6200000e0000 */
[----:B------:R-:W-:Y:S01]  /*0500*/  UISETP.NE.AND UP6, UPT, UR18, 0x2, UPT ;  /* 0x000000021200788c */ /* 0x000fe2000bfc5270 */
[----:B-1----:R-:W-:-:S13]  /*0510*/  ISETP.NE.AND P0, PT, R2, RZ, PT ;  /* 0x000000ff0200720c */ /* 0x002fda0003f05270 */
[----:B------:R-:W-:Y:S05]  /*0520*/  @P0 BRA `(.L_x_9) ;  /* 0x0000000000600947 */ /* 0x000fea0003800000 */
[----:B------:R-:W1:Y:S01]  /*0530*/  S2UR UR4, SR_CgaCtaId ;  /* 0x00000000000479c3 */ /* 0x000e620000008800 */
[----:B------:R-:W-:Y:S01]  /*0540*/  UMOV UR5, 0x400 ;  /* 0x0000040000057882 */ /* 0x000fe20000000000 */
[----:B------:R-:W-:Y:S01]  /*0550*/  UMOV UR8, 0x1 ;  /* 0x0000000100087882 */ /* 0x000fe20000000000 */
[----:B------:R-:W-:Y:S01]  /*0560*/  UMOV UR6, 0x2 ;  /* 0x0000000200067882 */ /* 0x000fe20000000000 */
[----:B------:R-:W-:-:S04]  /*0570*/  UIADD3 UR8, UPT, UPT, -UR8, 0x100000, URZ ;  /* 0x0010000008087890 */ /* 0x000fc8000fffe1ff */
[----:B------:R-:W-:Y:S02]  /*0580*/  USHF.L.U32 UR9, UR8, 0xb, URZ ;  /* 0x0000000b08097899 */ /* 0x000fe400080006ff */
[----:B------:R-:W-:Y:S02]  /*0590*/  USHF.L.U32 UR8, UR8, 0x1, URZ ;  /* 0x0000000108087899 */ /* 0x000fe400080006ff */
[----:B------:R-:W-:-:S04]  /*05a0*/  UIADD3 UR6, UPT, UPT, -UR6, 0x100000, URZ ;  /* 0x0010000006067890 */ /* 0x000fc8000fffe1ff */
[----:B------:R-:W-:Y:S02]  /*05b0*/  USHF.L.U32 UR7, UR6, 0xb, URZ ;  /* 0x0000000b06077899 */ /* 0x000fe400080006ff */
[----:B------:R-:W-:Y:S01]  /*05c0*/  USHF.L.U32 UR6, UR6, 0x1, URZ ;  /* 0x0000000106067899 */ /* 0x000fe200080006ff */
[----:B------:R-:W-:Y:S01]  /*05d0*/  ELECT P0, URZ, PT ;  /* 0x0000000000ff782f */ /* 0x000fe20003800000 */
[----:B-1----:R-:W-:Y:S01]  /*05e0*/  ULEA UR4, UR4, UR5, 0x18 ;  /* 0x0000000504047291 */ /* 0x002fe2000f8ec0ff */
[----:B------:R-:W1:Y:S11]  /*05f0*/  FENCE.VIEW.ASYNC.S ;  /* 0x00000000000073c6 */ /* 0x000e760000000000 */
[----:B-1----:R1:W3:Y:S01]  /*0600*/  SYNCS.EXCH.64 URZ, [UR4], UR8 ;  /* 0x0000000804ff75b2 */ /* 0x0022e20008000100 */
[----:B------:R1:W4:Y:S01]  /*0610*/  SYNCS.EXCH.64 URZ, [UR4+0x28], UR6 ;  /* 0x0000280604ff75b2 */ /* 0x0003220008000100 */
[----:B------:R1:W1:Y:S01]  /*0620*/  SYNCS.EXCH.64 URZ, [UR4+0x8], UR8 ;  /* 0x0000080804ff75b2 */ /* 0x0002620008000100 */
[----:B------:R1:W1:Y:S01]  /*0630*/  SYNCS.EXCH.64 URZ, [UR4+0x30], UR6 ;  /* 0x0000300604ff75b2 */ /* 0x0002620008000100 */
[----:B------:R1:W1:Y:S01]  /*0640*/  SYNCS.EXCH.64 URZ, [UR4+0x10], UR8 ;  /* 0x0000100804ff75b2 */ /* 0x0002620008000100 */
[----:B------:R1:W1:Y:S01]  /*0650*/  SYNCS.EXCH.64 URZ, [UR4+0x38], UR6 ;  /* 0x0000380604ff75b2 */ /* 0x0002620008000100 */
[----:B------:R1:W1:Y:S01]  /*0660*/  SYNCS.EXCH.64 URZ, [UR4+0x18], UR8 ;  /* 0x0000180804ff75b2 */ /* 0x0002620008000100 */
[----:B------:R1:W1:Y:S01]  /*0670*/  SYNCS.EXCH.64 URZ, [UR4+0x40], UR6 ;  /* 0x0000400604ff75b2 */ /* 0x0002620008000100 */
[----:B------:R1:W1:Y:S01]  /*0680*/  SYNCS.EXCH.64 URZ, [UR4+0x20], UR8 ;  /* 0x0000200804ff75b2 */ /* 0x0002620008000100 */
[----:B------:R1:W1:Y:S01]  /*0690*/  SYNCS.EXCH.64 URZ, [UR4+0x48], UR6 ;  /* 0x0000480604ff75b2 */ /* 0x0002620008000100 */
[----:B------:R-:W-:Y:S01]  /*06a0*/  NOP ;  /* 0x0000000000007918 */ /* 0x000fe20000000000 */
.L_x_9:
[----:B------:R-:W2:Y:S01]  /*06b0*/  SHFL.IDX PT, R2, R82, RZ, 0x1f ;  /* 0x00001fff52027589 */ /* 0x000ea200000e0000 */
[----:B------:R-:W-:Y:S01]  /*06c0*/  NOP ;  /* 0x0000000000007918 */ /* 0x000fe20000000000 */
[----:B--2---:R-:W-:-:S13]  /*06d0*/  ISETP.NE.AND P0, PT, R2, 0x1, PT ;  /* 0x000000010200780c */ /* 0x004fda0003f05270 */
[----:B------:R-:W-:Y:S05]  /*06e0*/  @P0 BRA `(.L_x_10) ;  /* 0x0000000000580947 */ /* 0x000fea0003800000 */
[----:B-1----:R-:W1:Y:S01]  /*06f0*/  S2UR UR4, SR_CgaCtaId ;  /* 0x00000000000479c3 */ /* 0x002e620000008800 */
        /* <DEDUP_REMOVED lines=12> */
[----:B-1----:R2:W1:Y:S01]  /*07c0*/  SYNCS.EXCH.64 URZ, [UR4+0x50], UR8 ;  /* 0x0000500804ff75b2 */ /* 0x0024620008000100 */
[----:B------:R2:W1:Y:S01]  /*07d0*/  SYNCS.EXCH.64 URZ, [UR4+0x70], UR6 ;  /* 0x0000700604ff75b2 */ /* 0x0004620008000100 */
[----:B------:R2:W1:Y:S01]  /*07e0*/  SYNCS.EXCH.64 URZ, [UR4+0x58], UR8 ;  /* 0x0000580804ff75b2 */ /* 0x0004620008000100 */
[----:B------:R2:W1:Y:S01]  /*07f0*/  SYNCS.EXCH.64 URZ, [UR4+0x78], UR6 ;  /* 0x0000780604ff75b2 */ /* 0x0004620008000100 */
[----:B------:R2:W1:Y:S01]  /*0800*/  SYNCS.EXCH.64 URZ, [UR4+0x60], UR8 ;  /* 0x0000600804ff75b2 */ /* 0x0004620008000100 */
[----:B------:R2:W1:Y:S01]  /*0810*/  SYNCS.EXCH.64 URZ, [UR4+0x80], UR6 ;  /* 0x0000800604ff75b2 */ /* 0x0004620008000100 */
[----:B------:R2:W1:Y:S01]  /*0820*/  SYNCS.EXCH.64 URZ, [UR4+0x68], UR8 ;  /* 0x0000680804ff75b2 */ /* 0x0004620008000100 */
[----:B------:R2:W1:Y:S02]  /*0830*/  SYNCS.EXCH.64 URZ, [UR4+0x88], UR6 ;  /* 0x0000880604ff75b2 */ /* 0x0004640008000100 */
[----:B--2---:R-:W-:Y:S01]  /*0840*/  NOP ;  /* 0x0000000000007918 */ /* 0x004fe20000000000 */
.L_x_10:
[----:B------:R-:W2:Y:S01]  /*0850*/  SHFL.IDX PT, R2, R82, RZ, 0x1f ;  /* 0x00001fff52027589 */ /* 0x000ea200000e0000 */
[----:B------:R-:W-:Y:S01]  /*0860*/  NOP ;  /* 0x0000000000007918 */ /* 0x000fe20000000000 */
[----:B--2---:R-:W-:-:S13]  /*0870*/  ISETP.NE.AND P0, PT, R2, 0x3, PT ;  /* 0x000000030200780c */ /* 0x004fda0003f05270 */
[----:B------:R-:W-:Y:S05]  /*0880*/  @P0 BRA `(.L_x_11) ;  /* 0x0000000000300947 */ /* 0x000fea0003800000 */
[----:B-1----:R-:W1:Y:S01]  /*0890*/  S2UR UR4, SR_CgaCtaId ;  /* 0x00000000000479c3 */ /* 0x002e620000008800 */
[----:B------:R-:W-:Y:S01]  /*08a0*/  UMOV UR6, 0x400 ;  /* 0x0000040000067882 */ /* 0x000fe20000000000 */
[----:B------:R-:W-:Y:S01]  /*08b0*/  UMOV UR5, 0x20 ;  /* 0x0000002000057882 */ /* 0x000fe20000000000 */
[----:B------:R-:W-:Y:S01]  /*08c0*/  ELECT P0, URZ, PT ;  /* 0x0000000000ff782f */ /* 0x000fe20003800000 */
[----:B-1----:R-:W-:Y:S02]  /*08d0*/  ULEA UR6, UR4, UR6, 0x18 ;  /* 0x0000000604067291 */ /* 0x002fe4000f8ec0ff */
[----:B------:R-:W-:-:S04]  /*08e0*/  UIADD3 UR4, UPT, UPT, -UR5, 0x100000, URZ ;  /* 0x0010000005047890 */ /* 0x000fc8000fffe1ff */
[----:B------:R-:W-:Y:S02]  /*08f0*/  USHF.L.U32 UR5, UR4, 0xb, URZ ;  /* 0x0000000b04057899 */ /* 0x000fe400080006ff */
[----:B------:R-:W-:Y:S01]  /*0900*/  USHF.L.U32 UR4, UR4, 0x1, URZ ;  /* 0x0000000104047899 */ /* 0x000fe200080006ff */
[----:B------:R-:W1:Y:S11]  /*0910*/  FENCE.VIEW.ASYNC.S ;  /* 0x00000000000073c6 */ /* 0x000e760000000000 */
[----:B-1----:R2:W1:Y:S01]  /*0920*/  SYNCS.EXCH.64 URZ, [UR6+0x90], UR4 ;  /* 0x0000900406ff75b2 */ /* 0x0024620008000100 */
[----:B------:R2:W1:Y:S02]  /*0930*/  SYNCS.EXCH.64 URZ, [UR6+0x98], UR4 ;  /* 0x0000980406ff75b2 */ /* 0x0004640008000100 */
[----:B--2---:R-:W-:Y:S01]  /*0940*/  NOP ;  /* 0x0000000000007918 */ /* 0x004fe20000000000 */
.L_x_11:
[----:B------:R-:W2:Y:S01]  /*0950*/  SHFL.IDX PT, R2, R82, RZ, 0x1f ;  /* 0x00001fff52027589 */ /* 0x000ea200000e0000 */
[----:B------:R-:W-:Y:S01]  /*0960*/  NOP ;  /* 0x0000000000007918 */ /* 0x000fe20000000000 */
[----:B--2---:R-:W-:-:S13]  /*0970*/  ISETP.NE.AND P0, PT, R2, 0x4, PT ;  /* 0x000000040200780c */ /* 0x004fda0003f05270 */
[----:B------:R-:W-:Y:S05]  /*0980*/  @P0 BRA `(.L_x_12) ;  /* 0x00000000004c0947 */ /* 0x000fea0003800000 */
[----:B-1----:R-:W1:Y:S01]  /*0990*/  S2UR UR6, SR_CgaCtaId ;  /* 0x00000000000679c3 */ /* 0x002e620000008800 */
[----:B------:R-:W-:Y:S01]  /*09a0*/  UMOV UR4, 0x1e0 ;  /* 0x000001e000047882 */ /* 0x000fe20000000000 */
[----:B------:R-:W-:Y:S01]  /*09b0*/  UMOV UR5, 0x400 ;  /* 0x0000040000057882 */ /* 0x000fe20000000000 */
[----:B------:R-:W-:Y:S01]  /*09c0*/  USEL UR4, UR4, 0x1a0, UP3 ;  /* 0x000001a004047887 */ /* 0x000fe20009800000 */
[----:B------:R-:W-:Y:S01]  /*09d0*/  UMOV UR8, 0x1 ;  /* 0x0000000100087882 */ /* 0x000fe20000000000 */
[----:B------:R-:W-:Y:S01]  /*09e0*/  ELECT P0, URZ, PT ;  /* 0x0000000000ff782f */ /* 0x000fe20003800000 */
[----:B------:R-:W-:-:S04]  /*09f0*/  UIADD3 UR8, UPT, UPT, -UR8, 0x100000, URZ ;  /* 0x0010000008087890 */ /* 0x000fc8000fffe1ff */
[----:B------:R-:W-:Y:S02]  /*0a00*/  USHF.L.U32 UR9, UR8, 0xb, URZ ;  /* 0x0000000b08097899 */ /* 0x000fe400080006ff */
[----:B------:R-:W-:Y:S02]  /*0a10*/  USHF.L.U32 UR8, UR8, 0x1, URZ ;  /* 0x0000000108087899 */ /* 0x000fe400080006ff */
[----:B-1----:R-:W-:Y:S02]  /*0a20*/  ULEA UR6, UR6, UR5, 0x18 ;  /* 0x0000000506067291 */ /* 0x002fe4000f8ec0ff */
[----:B------:R-:W-:-:S04]  /*0a30*/  UIADD3 UR4, UPT, UPT, -UR4, 0x100000, URZ ;  /* 0x0010000004047890 */ /* 0x000fc8000fffe1ff */
[----:B------:R-:W-:Y:S02]  /*0a40*/  USHF.L.U32 UR5, UR4, 0xb, URZ ;  /* 0x0000000b04057899 */ /* 0x000fe400080006ff */
[----:B------:R-:W-:Y:S01]  /*0a50*/  USHF.L.U32 UR4, UR4, 0x1, URZ ;  /* 0x0000000104047899 */ /* 0x000fe200080006ff */
[----:B------:R-:W1:Y:S03]  /*0a60*/  FENCE.VIEW.ASYNC.S ;  /* 0x00000000000073c6 */ /* 0x000e660000000000 */
[----:B-1----:R2:W1:Y:S08]  /*0a70*/  SYNCS.EXCH.64 URZ, [UR6+0xa0], UR8 ;  /* 0x0000a00806ff75b2 */ /* 0x0024700008000100 */
[----:B------:R2:W1:Y:S01]  /*0a80*/  SYNCS.EXCH.64 URZ, [UR6+0xb0], UR4 ;  /* 0x0000b00406ff75b2 */ /* 0x0004620008000100 */
[----:B------:R2:W1:Y:S01]  /*0a90*/  SYNCS.EXCH.64 URZ, [UR6+0xa8], UR8 ;  /* 0x0000a80806ff75b2 */ /* 0x0004620008000100 */
[----:B------:R2:W1:Y:S02]  /*0aa0*/  SYNCS.EXCH.64 URZ, [UR6+0xb8], UR4 ;  /* 0x0000b80406ff75b2 */ /* 0x0004640008000100 */
[----:B--2---:R-:W-:Y:S01]  /*0ab0*/  NOP ;  /* 0x0000000000007918 */ /* 0x004fe20000000000 */
.L_x_12:
        /* <DEDUP_REMOVED lines=26> */
.L_x_13:
[----:B------:R-:W2:Y:S01]  /*0c60*/  SHFL.IDX PT, R2, R82, RZ, 0x1f ;  /* 0x00001fff52027589 */ /* 0x000ea200000e0000 */
[----:B------:R-:W-:Y:S01]  /*0c70*/  NOP ;  /* 0x0000000000007918 */ /* 0x000fe20000000000 */
[----:B--2---:R-:W-:-:S13]  /*0c80*/  ISETP.NE.AND P0, PT, R2, 0x3, PT ;  /* 0x000000030200780c */ /* 0x004fda0003f05270 */
[----:B------:R-:W-:Y:S05]  /*0c90*/  @P0 BRA `(.L_x_14) ;  /* 0x0000000000380947 */ /* 0x000fea0003800000 */
[----:B------:R-:W2:Y:S01]  /*0ca0*/  S2UR UR5, SR_CgaCtaId ;  /* 0x00000000000579c3 */ /* 0x000ea20000008800 */
[----:B-1----:R-:W-:Y:S01]  /*0cb0*/  UMOV UR4, 0x400 ;  /* 0x0000040000047882 */ /* 0x002fe20000000000 */
[----:B------:R-:W-:Y:S01]  /*0cc0*/  UMOV UR6, 0x20 ;  /* 0x0000002000067882 */ /* 0x000fe20000000000 */
[----:B------:R-:W-:Y:S01]  /*0cd0*/  ELECT P0, URZ, PT ;  /* 0x0000000000ff782f */ /* 0x000fe20003800000 */
[----:B------:R-:W-:-:S04]  /*0ce0*/  UIADD3 UR6, UPT, UPT, -UR6, 0x100000, URZ ;  /* 0x0010000006067890 */ /* 0x000fc8000fffe1ff */
[----:B------:R-:W-:Y:S02]  /*0cf0*/  USHF.L.U32 UR7, UR6, 0xb, URZ ;  /* 0x0000000b06077899 */ /* 0x000fe400080006ff */
[----:B------:R-:W-:Y:S02]  /*0d00*/  USHF.L.U32 UR6, UR6, 0x1, URZ ;  /* 0x0000000106067899 */ /* 0x000fe400080006ff */
[----:B--2---:R-:W-:Y:S01]  /*0d10*/  ULEA UR4, UR5, UR4, 0x18 ;  /* 0x0000000405047291 */ /* 0x004fe2000f8ec0ff */
[----:B------:R-:W1:Y:S11]  /*0d20*/  FENCE.VIEW.ASYNC.S ;  /* 0x00000000000073c6 */ /* 0x000e760000000000 */
[----:B-1----:R2:W1:Y:S01]  /*0d30*/  SYNCS.EXCH.64 URZ, [UR4+0x100], UR6 ;  /* 0x0001000604ff75b2 */ /* 0x0024620008000100 */
[----:B------:R2:W1:Y:S01]  /*0d40*/  SYNCS.EXCH.64 URZ, [UR4+0x110], UR6 ;  /* 0x0001100604ff75b2 */ /* 0x0004620008000100 */
[----:B------:R2:W1:Y:S01]  /*0d50*/  SYNCS.EXCH.64 URZ, [UR4+0x108], UR6 ;  /* 0x0001080604ff75b2 */ /* 0x0004620008000100 */
[----:B------:R2:W1:Y:S02]  /*0d60*/  SYNCS.EXCH.64 URZ, [UR4+0x118], UR6 ;  /* 0x0001180604ff75b2 */ /* 0x0004640008000100 */
[----:B--2---:R-:W-:Y:S01]  /*0d70*/  NOP ;  /* 0x0000000000007918 */ /* 0x004fe20000000000 */
.L_x_14:
[----:B-1----:R-:W1:Y:S01]  /*0d80*/  LDCU UR4, c[0x0][0x36c] ;  /* 0x00006d80ff0477ac */ /* 0x002e620008000800 */
[----:B------:R-:W-:Y:S01]  /*0d90*/  ISETP.NE.OR P3, PT, R0, 0x2, !P3 ;  /* 0x000000020000780c */ /* 0x000fe20005f65670 */
[----:B------:R-:W-:Y:S01]  /*0da0*/  NOP ;  /* 0x0000000000007918 */ /* 0x000fe20000000000 */
[----:B------:R-:W-:Y:S01]  /*0db0*/  LOP3.LUT R0, R94, 0x1f, RZ, 0xc0, !PT ;  /* 0x0000001f5e007812 */ /* 0x000fe200078ec0ff */
[----:B------:R-:W-:Y:S02]  /*0dc0*/  UISETP.NE.AND UP4, UPT, UR18, URZ, UPT ;  /* 0x000000ff1200728c */ /* 0x000fe4000bf85270 */
[----:B-1----:R-:W-:-:S09]  /*0dd0*/  UISETP.EQ.U32.AND UP5, UPT, UR4, 0x1, UPT ;  /* 0x000000010400788c */ /* 0x002fd2000bfa2070 */
[----:B------:R-:W-:Y:S05]  /*0de0*/  BRA.U !UP5, `(.L_x_15) ;  /* 0x000000010d087547 */ /* 0x000fea000b800000 */
[----:B---34-:R-:W-:Y:S01]  /*0df0*/  UCGABAR_ARV ;  /* 0x00000000000079c7 */ /* 0x018fe20008000000 */
[----:B------:R-:W-:Y:S05]  /*0e00*/  BRA `(.L_x_16) ;  /* 0x0000000000047947 */ /* 0x000fea0003800000 */
.L_x_15:
[----:B---34-:R-:W-:Y:S01]  /*0e10*/  NOP ;  /* 0x0000000000007918 */ /* 0x018fe20000000000 */
.L_x_16:
[----:B------:R-:W1:Y:S01]  /*0e20*/  S2UR UR30, SR_CTAID.X ;  /* 0x00000000001e79c3 */ /* 0x000e620000002500 */
[----:B------:R-:W-:-:S05]  /*0e30*/  CS2R.32 R84, SR_CgaSize ;  /* 0x0000000000547805 */ /* 0x000fca0000008a00 */
[----:B------:R-:W-:-:S05]  /*0e40*/  IMAD R84, R84, -0xa0, RZ ;  /* 0xffffff6054547824 */ /* 0x000fca00078e02ff */
[----:B------:R-:W-:-:S14]  /*0e50*/  R2UR UR5, R84 ;  /* 0x00000000540572ca */ /* 0x000fdc00000e0000 */
[----:B------:R-:W2:Y:S01]  /*0e60*/  LDCU UR5, c[0x0][UR5+0x2b0] ;  /* 0x00005600050577ac */ /* 0x000ea20008000800 */
[----:B------:R-:W-:-:S05]  /*0e70*/  CS2R.32 R84, SR_CgaSize ;  /* 0x0000000000547805 */ /* 0x000fca0000008a00 */
[----:B------:R-:W-:-:S05]  /*0e80*/  IMAD R84, R84, -0xa0, RZ ;  /* 0xffffff6054547824 */ /* 0x000fca00078e02ff */
[----:B------:R-:W-:-:S14]  /*0e90*/  R2UR UR4, R84 ;  /* 0x00000000540472ca */ /* 0x000fdc00000e0000 */
[----:B------:R-:W3:Y:S01]  /*0ea0*/  LDCU UR4, c[0x0][UR4+0x2b4] ;  /* 0x00005680040477ac */ /* 0x000ee20008000800 */
[----:B------:R-:W4:Y:S01]  /*0eb0*/  S2UR UR31, SR_CTAID.Y ;  /* 0x00000000001f79c3 */ /* 0x000f220000002600 */
[----:B------:R-:W-:-:S05]  /*0ec0*/  CS2R.32 R84, SR_CgaSize ;  /* 0x0000000000547805 */ /* 0x000fca0000008a00 */
[----:B------:R-:W-:-:S05]  /*0ed0*/  IMAD R84, R84, -0xa0, RZ ;  /* 0xffffff6054547824 */ /* 0x000fca00078e02ff */
[----:B------:R-:W-:-:S14]  /*0ee0*/  R2UR UR7, R84 ;  /* 0x00000000540772ca */ /* 0x000fdc00000e0000 */
[----:B------:R-:W3:Y:S01]  /*0ef0*/  LDCU UR7, c[0x0][UR7+0x2a0] ;  /* 0x00005400070777ac */ /* 0x000ee20008000800 */
[----:B------:R-:W-:-:S05]  /*0f00*/  CS2R.32 R84, SR_CgaSize ;  /* 0x0000000000547805 */ /* 0x000fca0000008a00 */
[----:B------:R-:W-:-:S05]  /*0f10*/  IMAD R84, R84, -0xa0, RZ ;  /* 0xffffff6054547824 */ /* 0x000fca00078e02ff */
[----:B------:R-:W-:-:S14]  /*0f20*/  R2UR UR8, R84 ;  /* 0x00000000540872ca */ /* 0x000fdc00000e0000 */
[----:B------:R-:W3:Y:S01]  /*0f30*/  LDCU UR8, c[0x0][UR8+0x2a4] ;  /* 0x00005480080877ac */ /* 0x000ee20008000800 */
[----:B------:R-:W3:Y:S01]  /*0f40*/  S2UR UR9, SR_CgaCtaId ;  /* 0x00000000000979c3 */ /* 0x000ee20000008800 */
[----:B------:R-:W3:Y:S01]  /*0f50*/  LDCU UR19, c[0x0][0xb24] ;  /* 0x00016480ff1377ac */ /* 0x000ee20008000800 */
[----:B------:R-:W3:Y:S01]  /*0f60*/  LDCU UR42, c[0x0][0xb24] ;  /* 0x00016480ff2a77ac */ /* 0x000ee20008000800 */
[----:B-1----:R-:W-:Y:S01]  /*0f70*/  I2FP.F32.U32 R3, UR30 ;  /* 0x0000001e00037c45 */ /* 0x002fe20008201000 */
[----:B------:R-:W1:Y:S04]  /*0f80*/  LDCU UR22, c[0x0][0xb30] ;  /* 0x00016600ff1677ac */ /* 0x000e680008000800 */
[----:B--2---:R-:W-:Y:S01]  /*0f90*/  FMUL R3, R3, UR5 ;  /* 0x0000000503037c20 */ /* 0x004fe20008400000 */
[----:B----4-:R-:W-:-:S05]  /*0fa0*/  I2FP.F32.U32 R2, UR31 ;  /* 0x0000001f00027c45 */ /* 0x010fca0008201000 */
[----:B------:R-:W2:Y:S01]  /*0fb0*/  F2I.U32.TRUNC.NTZ R3, R3 ;  /* 0x0000000300037305 */ /* 0x000ea2000020f000 */
[----:B---3--:R-:W-:Y:S01]  /*0fc0*/  FMUL R2, R2, UR4 ;  /* 0x0000000402027c20 */ /* 0x008fe20008400000 */
[----:B------:R-:W-:-:S06]  /*0fd0*/  USHF.L.U32 UR28, UR9, 0xc, URZ ;  /* 0x0000000c091c7899 */ /* 0x000fcc00080006ff */
[----:B------:R-:W3:Y:S01]  /*0fe0*/  F2I.U32.TRUNC.NTZ R2, R2 ;  /* 0x0000000200027305 */ /* 0x000ee2000020f000 */
[----:B------:R-:W-:Y:S01]  /*0ff0*/  ULOP3.LUT UR28, UR28, 0x1000, URZ, 0xc0, !UPT ;  /* 0x000010001c1c7892 */ /* 0x000fe2000f8ec0ff */
[----:B--2---:R-:W-:Y:S02]  /*1000*/  R2UR UR4, R3 ;  /* 0x00000000030472ca */ /* 0x004fe400000e0000 */
[----:B---3--:R-:W-:Y:S02]  /*1010*/  R2UR UR6, R2 ;  /* 0x00000000020672ca */ /* 0x008fe400000e0000 */
[----:B------:R-:W-:-:S09]  /*1020*/  PRMT R2, RZ, 0x7610, R2 ;  /* 0x00007610ff027816 */ /* 0x000fd20000000002 */
[----:B------:R-:W-:-:S04]  /*1030*/  UIADD3 UR5, UPT, UPT, -UR4, URZ, URZ ;  /* 0x000000ff04057290 */ /* 0x000fc8000fffe1ff */
[----:B------:R-:W-:Y:S02]  /*1040*/  UIMAD UR5, UR7, UR5, UR30 ;  /* 0x00000005070572a4 */ /* 0x000fe4000f8e021e */
[----:B------:R-:W-:-:S04]  /*1050*/  UIADD3 UR4, UPT, UPT, -UR6, URZ, URZ ;  /* 0x000000ff06047290 */ /* 0x000fc8000fffe1ff */
[----:B------:R-:W-:Y:S01]  /*1060*/  IMAD.U32 R84, RZ, RZ, UR5 ;  /* 0x00000005ff547e24 */ /* 0x000fe2000f8e00ff */
[----:B------:R-:W-:-:S06]  /*1070*/  UIMAD UR4, UR8, UR4, UR31 ;  /* 0x00000004080472a4 */ /* 0x000fcc000f8e021f */
[----:B------:R-:W-:Y:S01]  /*1080*/  IMAD.U32 R83, RZ, RZ, UR4 ;  /* 0x00000004ff537e24 */ /* 0x000fe2000f8e00ff */
[----:B-1----:R-:W-:Y:S06]  /*1090*/  BRA.U UP4, `(.L_x_17) ;  /* 0x00000001042c7547 */ /* 0x002fec000b800000 */
[----:B------:R-:W-:Y:S02]  /*10a0*/  R2UR UR4, R83 ;  /* 0x00000000530472ca */ /* 0x000fe400000e0000 */
[----:B------:R-:W-:-:S11]  /*10b0*/  R2UR UR6, R84 ;  /* 0x00000000540672ca */ /* 0x000fd600000e0000 */
[----:B------:R-:W-:-:S04]  /*10c0*/  UISETP.NE.AND UP0, UPT, UR4, URZ, UPT ;  /* 0x000000ff0400728c */ /* 0x000fc8000bf05270 */
[----:B------:R-:W-:-:S04]  /*10d0*/  UISETP.EQ.OR UP0, UPT, UR6, URZ, !UP0 ;  /* 0x000000ff0600728c */ /* 0x000fc8000c702670 */
[----:B------:R-:W-:Y:S02]  /*10e0*/  USEL UR5, URZ, 0x1, !UP0 ;  /* 0x00000001ff057887 */ /* 0x000fe4000c000000 */
[----:B------:R-:W-:-:S04]  /*10f0*/  UISETP.NE.AND UP0, UPT, UR4, URZ, UPT ;  /* 0x000000ff0400728c */ /* 0x000fc8000bf05270 */
[----:B------:R-:W-:Y:S02]  /*1100*/  USEL UR4, URZ, 0x2, UP0 ;  /* 0x00000002ff047887 */ /* 0x000fe40008000000 */
[----:B------:R-:W-:-:S04]  /*1110*/  UISETP.NE.AND UP0, UPT, UR6, 0x1, UPT ;  /* 0x000000010600788c */ /* 0x000fc8000bf05270 */
[----:B------:R-:W-:-:S04]  /*1120*/  USEL UR4, UR4, 0x2, UP0 ;  /* 0x0000000204047887 */ /* 0x000fc80008000000 */
[----:B------:R-:W-:-:S06]  /*1130*/  UIADD3 UR4, UPT, UPT, UR5, UR4, URZ ;  /* 0x0000000405047290 */ /* 0x000fcc000fffe0ff */
[----:B------:R-:W-:-:S07]  /*1140*/  IMAD.U32 R2, RZ, RZ, UR4 ;  /* 0x00000004ff027e24 */ /* 0x000fce000f8e00ff */
.L_x_17:
[----:B------:R-:W1:Y:S01]  /*1150*/  S2UR UR36, SR_CTAID.Z ;  /* 0x00000000002479c3 */ /* 0x000e620000002700 */
[----:B------:R-:W-:-:S09]  /*1160*/  UISETP.GE.AND UP0, UPT, UR19, 0x1, UPT ;  /* 0x000000011300788c */ /* 0x000fd2000bf06270 */
[----:B------:R-:W-:Y:S05]  /*1170*/  BRA.U !UP0, `(.L_x_18) ;  /* 0x0000000108d47547 */ /* 0x000fea000b800000 */
[----:B------:R-:W2:Y:S01]  /*1180*/  LDCU.128 UR12, c[0x0][0xb10] ;  /* 0x00016200ff0c77ac */ /* 0x000ea20008000c00 */
[----:B------:R-:W3:Y:S01]  /*1190*/  LDCU UR20, c[0x0][0xb0c] ;  /* 0x00016180ff1477ac */ /* 0x000ee20008000800 */
[----:B------:R-:W4:Y:S01]  /*11a0*/  LDCU UR6, c[0x0][0x370] ;  /* 0x00006e00ff0677ac */ /* 0x000f220008000800 */
[----:B------:R-:W1:Y:S01]  /*11b0*/  LDCU UR7, c[0x0][0x374] ;  /* 0x00006e80ff0777ac */ /* 0x000e620008000800 */
[----:B------:R-:W1:Y:S01]  /*11c0*/  LDCU UR21, c[0x0][0xb20] ;  /* 0x00016400ff1577ac */ /* 0x000e620008000800 */
[----:B--2---:R-:W-:Y:S02]  /*11d0*/  UIMAD.WIDE.U32 UR4, UR30, UR12, URZ ;  /* 0x0000000c1e0472a5 */ /* 0x004fe4000f8e00ff */
[----:B---3--:R-:W-:Y:S01]  /*11e0*/  UISETP.NE.AND UP0, UPT, UR20, 0x1, UPT ;  /* 0x000000011400788c */ /* 0x008fe2000bf05270 */
[----:B------:R-:W2:Y:S01]  /*11f0*/  LDCU.64 UR8, c[0x0][0xb28] ;  /* 0x00016500ff0877ac */ /* 0x000ea20008000a00 */
[----:B----4-:R-:W-:-:S03]  /*1200*/  UIMAD.WIDE.U32 UR10, UR6, UR12, URZ ;  /* 0x0000000c060a72a5 */ /* 0x010fc6000f8e00ff */
[----:B------:R-:W-:Y:S01]  /*1210*/  UMOV UR4, UR5 ;  /* 0x0000000500047c82 */ /* 0x000fe20008000000 */
[----:B------:R-:W-:Y:S02]  /*1220*/  UISETP.NE.AND UP2, UPT, UR19, 0x1, UPT ;  /* 0x000000011300788c */ /* 0x000fe4000bf45270 */
[----:B------:R-:W-:Y:S01]  /*1230*/  USHF.R.U32.HI UR4, URZ, UR13, UR4 ;  /* 0x0000000dff047299 */ /* 0x000fe20008011604 */
[----:B------:R-:W-:Y:S01]  /*1240*/  UMOV UR10, UR11 ;  /* 0x0000000b000a7c82 */ /* 0x000fe20008000000 */
[----:B------:R-:W-:Y:S02]  /*1250*/  UIMAD.WIDE.U32 UR16, UR31, UR15, URZ ;  /* 0x0000000f1f1072a5 */ /* 0x000fe4000f8e00ff */
[----:B------:R-:W-:Y:S02]  /*1260*/  USEL UR5, UR30, UR4, !UP0 ;  /* 0x000000041e057287 */ /* 0x000fe4000c000000 */
[----:B------:R-:W-:Y:S02]  /*1270*/  @UP0 USHF.R.U32.HI UR6, URZ, UR13, UR10 ;  /* 0x0000000dff060299 */ /* 0x000fe4000801160a */
[----:B------:R-:W-:-:S02]  /*1280*/  UISETP.NE.AND UP0, UPT, UR14, 0x1, UPT ;  /* 0x000000010e00788c */ /* 0x000fc4000bf05270 */
[----:B-1----:R-:W-:Y:S02]  /*1290*/  UIMAD.WIDE.U32 UR10, UR7, UR15, URZ ;  /* 0x0000000f070a72a5 */ /* 0x002fe4000f8e00ff */
[----:B--2---:R-:W-:Y:S01]  /*12a0*/  UIMAD.WIDE.U32 UR12, UR6, UR8, URZ ;  /* 0x00000008060c72a5 */ /* 0x004fe2000f8e00ff */
[----:B------:R-:W-:Y:S02]  /*12b0*/  UMOV UR4, UR17 ;  /* 0x0000001100047c82 */ /* 0x000fe40008000000 */
[----:B------:R-:W-:Y:S02]  /*12c0*/  USHF.R.U32.HI UR4, URZ, UR21, UR4 ;  /* 0x00000015ff047299 */ /* 0x000fe40008011604 */
[----:B------:R-:W-:Y:S02]  /*12d0*/  UMOV UR10, UR11 ;  /* 0x0000000b000a7c82 */ /* 0x000fe40008000000 */
[----:B------:R-:W-:Y:S01]  /*12e0*/  UMOV UR12, UR13 ;  /* 0x0000000d000c7c82 */ /* 0x000fe20008000000 */
[----:B------:R-:W-:-:S02]  /*12f0*/  @UP0 USHF.R.U32.HI UR7, URZ, UR21, UR10 ;  /* 0x00000015ff070299 */ /* 0x000fc4000801160a */
[----:B------:R-:W-:Y:S02]  /*1300*/  USEL UR4, UR31, UR4, !UP0 ;  /* 0x000000041f047287 */ /* 0x000fe4000c000000 */
[----:B------:R-:W-:Y:S02]  /*1310*/  UIMAD.WIDE.U32 UR10, UR7, UR8, URZ ;  /* 0x00000008070a72a5 */ /* 0x000fe4000f8e00ff */
[----:B------:R-:W-:Y:S02]  /*1320*/  @UP2 USHF.R.U32.HI UR6, URZ, UR9, UR12 ;  /* 0x00000009ff062299 */ /* 0x000fe4000801160c */
[----:B------:R-:W-:-:S03]  /*1330*/  UIMAD.WIDE.U32 UR12, UR4, UR8, URZ ;  /* 0x00000008040c72a5 */ /* 0x000fc6000f8e00ff */
[----:B------:R-:W-:Y:S02]  /*1340*/  UMOV UR10, UR11 ;  /* 0x0000000b000a7c82 */ /* 0x000fe40008000000 */
[----:B------:R-:W-:Y:S02]  /*1350*/  @UP2 USHF.R.U32.HI UR7, URZ, UR9, UR10 ;  /* 0x00000009ff072299 */ /* 0x000fe4000801160a */
[----:B------:R-:W-:Y:S02]  /*1360*/  UIMAD UR10, UR6, UR19, URZ ;  /* 0x00000013060a72a4 */ /* 0x000fe4000f8e02ff */
[----:B------:R-:W-:-:S04]  /*1370*/  UIMAD UR7, UR7, UR19, URZ ;  /* 0x00000013070772a4 */ /* 0x000fc8000f8e02ff */
[----:B------:R-:W-:-:S03]  /*1380*/  UISETP.GE.AND UP0, UPT, UR4, UR7, UPT ;  /* 0x000000070400728c */ /* 0x000fc6000bf06270 */
[----:B------:R-:W-:Y:S01]  /*1390*/  UMOV UR7, UR13 ;  /* 0x0000000d00077c82 */ /* 0x000fe20008000000 */
[----:B------:R-:W-:Y:S02]  /*13a0*/  UISETP.GE.OR UP0, UPT, UR5, UR10, UP0 ;  /* 0x0000000a0500728c */ /* 0x000fe40008706670 */
[----:B------:R-:W-:Y:S02]  /*13b0*/  UIMAD.WIDE.U32 UR10, UR5, UR8, URZ ;  /* 0x00000008050a72a5 */ /* 0x000fe4000f8e00ff */
[----:B------:R-:W-:Y:S02]  /*13c0*/  USHF.R.U32.HI UR7, URZ, UR9, UR7 ;  /* 0x00000009ff077299 */ /* 0x000fe40008011607 */
[----:B------:R-:W-:Y:S02]  /*13d0*/  UIADD3 UR10, UPT, UPT, -UR4, URZ, URZ ;  /* 0x000000ff040a7290 */ /* 0x000fe4000fffe1ff */
[----:B------:R-:W-:Y:S02]  /*13e0*/  USEL UR7, UR4, UR7, !UP2 ;  /* 0x0000000704077287 */ /* 0x000fe4000d000000 */
[----:B------:R-:W-:Y:S01]  /*13f0*/  UIMAD UR10, UR14, UR10, UR31 ;  /* 0x0000000a0e0a72a4 */ /* 0x000fe2000f8e021f */
[----:B------:R-:W-:Y:S01]  /*1400*/  @!UP0 UMOV UR8, UR11 ;  /* 0x0000000b00088c82 */ /* 0x000fe20008000000 */
[----:B------:R-:W-:-:S02]  /*1410*/  UIADD3 UR11, UPT, UPT, -UR5, URZ, URZ ;  /* 0x000000ff050b7290 */ /* 0x000fc4000fffe1ff */
[----:B------:R-:W-:Y:S02]  /*1420*/  @!UP0 USHF.R.U32.HI UR8, URZ, UR9, UR8 ;  /* 0x00000009ff088299 */ /* 0x000fe40008011608 */
[----:B------:R-:W-:Y:S02]  /*1430*/  UIADD3 UR9, UPT, UPT, -UR7, URZ, URZ ;  /* 0x000000ff07097290 */ /* 0x000fe4000fffe1ff */
[----:B------:R-:W-:Y:S02]  /*1440*/  @!UP0 USEL UR8, UR5, UR8, !UP2 ;  /* 0x0000000805088287 */ /* 0x000fe4000d000000 */
[----:B------:R-:W-:Y:S02]  /*1450*/  UIMAD UR9, UR19, UR9, UR4 ;  /* 0x00000009130972a4 */ /* 0x000fe4000f8e0204 */
[----:B------:R-:W-:Y:S02]  /*1460*/  @!UP0 UIADD3 UR7, UPT, UPT, UR7, -UR8, URZ ;  /* 0x8000000807078290 */ /* 0x000fe4000fffe0ff */
[----:B------:R-:W-:-:S02]  /*1470*/  @!UP0 UIMAD UR6, UR9, UR6, UR8 ;  /* 0x00000006090682a4 */ /* 0x000fc4000f8e0208 */
[----:B------:R-:W-:Y:S02]  /*1480*/  @!UP0 UIMAD UR4, UR7, UR19, UR5 ;  /* 0x00000013070482a4 */ /* 0x000fe4000f8e0205 */
[----:B------:R-:W-:Y:S02]  /*1490*/  UIMAD UR30, UR20, UR11, UR30 ;  /* 0x0000000b141e72a4 */ /* 0x000fe4000f8e021e */
[----:B------:R-:W-:Y:S01]  /*14a0*/  UIMAD UR31, UR4, UR14, UR10 ;  /* 0x0000000e041f72a4 */ /* 0x000fe2000f8e020a */
[----:B------:R-:W-:Y:S02]  /*14b0*/  @!UP0 UMOV UR5, UR6 ;  /* 0x0000000600058c82 */ /* 0x000fe40008000000 */
[----:B------:R-:W-:-:S12]  /*14c0*/  UIMAD UR30, UR5, UR20, UR30 ;  /* 0x00000014051e72a4 */ /* 0x000fd8000f8e021e */
.L_x_18:
[----:B------:R-:W-:-:S09]  /*14d0*/  UISETP.NE.AND UP0, UPT, UR22, 0x1, UPT ;  /* 0x000000011600788c */ /* 0x000fd2000bf05270 */
[----:B------:R-:W-:Y:S05]  /*14e0*/  BRA.U UP0, `(.L_x_19) ;  /* 0x0000000100407547 */ /* 0x000fea000b800000 */
[----:B------:R-:W2:Y:S01]  /*14f0*/  LDCU.128 UR8, c[0x0][0xb10] ;  /* 0x00016200ff0877ac */ /* 0x000ea20008000c00 */
[----:B------:R-:W3:Y:S01]  /*1500*/  LDCU UR12, c[0x0][0xb0c] ;  /* 0x00016180ff0c77ac */ /* 0x000ee20008000800 */
[----:B------:R-:W4:Y:S01]  /*1510*/  LDCU UR13, c[0x0][0xb20] ;  /* 0x00016400ff0d77ac */ /* 0x000f220008000800 */
[----:B--2---:R-:W-:Y:S02]  /*1520*/  UIMAD.WIDE.U32 UR4, UR30, UR8, URZ ;  /* 0x000000081e0472a5 */ /* 0x004fe4000f8e00ff */
[----:B------:R-:W-:Y:S02]  /*1530*/  UIMAD.WIDE.U32 UR6, UR31, UR11, URZ ;  /* 0x0000000b1f0672a5 */ /* 0x000fe4000f8e00ff */
[----:B---3--:R-:W-:Y:S02]  /*1540*/  UISETP.NE.AND UP0, UPT, UR12, 0x1, UPT ;  /* 0x000000010c00788c */ /* 0x008fe4000bf05270 */
[----:B------:R-:W-:-:S03]  /*1550*/  USHF.R.U32.HI UR5, URZ, UR9, UR5 ;  /* 0x00000009ff057299 */ /* 0x000fc60008011605 */
[----:B------:R-:W-:Y:S01]  /*1560*/  UMOV UR4, UR7 ;  /* 0x0000000700047c82 */ /* 0x000fe20008000000 */
[----:B------:R-:W-:Y:S02]  /*1570*/  USEL UR5, UR30, UR5, !UP0 ;  /* 0x000000051e057287 */ /* 0x000fe4000c000000 */
[----:B------:R-:W-:Y:S02]  /*1580*/  UISETP.NE.AND UP0, UPT, UR10, 0x1, UPT ;  /* 0x000000010a00788c */ /* 0x000fe4000bf05270 */
[----:B----4-:R-:W-:-:S04]  /*1590*/  USHF.R.U32.HI UR4, URZ, UR13, UR4 ;  /* 0x0000000dff047299 */ /* 0x010fc80008011604 */
[----:B------:R-:W-:-:S04]  /*15a0*/  USEL UR4, UR31, UR4, !UP0 ;  /* 0x000000041f047287 */ /* 0x000fc8000c000000 */
[----:B------:R-:W-:Y:S02]  /*15b0*/  UIADD3 UR6, UPT, UPT, UR5, -UR4, URZ ;  /* 0x8000000405067290 */ /* 0x000fe4000fffe0ff */
[----:B------:R-:W-:Y:S02]  /*15c0*/  UIADD3 UR4, UPT, UPT, -UR5, UR4, URZ ;  /* 0x0000000405047290 */ /* 0x000fe4000fffe1ff */
[----:B------:R-:W-:Y:S02]  /*15d0*/  UIMAD UR31, UR6, UR10, UR31 ;  /* 0x0000000a061f72a4 */ /* 0x000fe4000f8e021f */
[----:B------:R-:W-:-:S12]  /*15e0*/  UIMAD UR30, UR4, UR12, UR30 ;  /* 0x0000000c041e72a4 */ /* 0x000fd8000f8e021e */
.L_x_19:
[----:B------:R-:W-:Y:S01]  /*15f0*/  UISETP.NE.AND UP0, UPT, UR18, 0x2, UPT ;  /* 0x000000021200788c */ /* 0x000fe2000bf05270 */
[----:B------:R-:W-:Y:S09]  /*1600*/  BRA.U !UP5, `(.L_x_20) ;  /* 0x000000010d0c7547 */ /* 0x000ff2000b800000 */
[----:B------:R-:W-:Y:S01]  /*1610*/  UCGABAR_WAIT ;  /* 0x0000000000007dc7 */ /* 0x000fe20008000000 */
[----:B------:R-:W-:Y:S01]  /*1620*/  CCTL.IVALL ;  /* 0x00000000ff00798f */ /* 0x000fe20002000000 */
[----:B------:R-:W-:Y:S05]  /*1630*/  BRA `(.L_x_21) ;  /* 0x0000000000047947 */ /* 0x000fea0003800000 */
.L_x_20:
[----:B------:R-:W-:Y:S06]  /*1640*/  BAR.SYNC.DEFER_BLOCKING 0x0 ;  /* 0x0000000000007b1d */ /* 0x000fec0000010000 */
.L_x_21:
[----:B------:R-:W-:Y:S05]  /*1650*/  BRA.U UP0, `(.L_x_22) ;  /* 0x0000001100ec7547 */ /* 0x000fea000b800000 */
[----:B------:R-:W2:Y:S01]  /*1660*/  LDCU UR6, c[0x0][0x38c] ;  /* 0x00007180ff0677ac */ /* 0x000ea20008000800 */
[----:B------:R-:W3:Y:S01]  /*1670*/  S2UR UR8, SR_CgaCtaId ;  /* 0x00000000000879c3 */ /* 0x000ee20000008800 */
[----:B------:R-:W-:Y:S01]  /*1680*/  PLOP3.LUT P1, PT, PT, PT, UP3, 0x80, 0x8 ;  /* 0x000000000008781c */ /* 0x000fe20003f2f038 */
[----:B------:R-:W-:Y:S01]  /*1690*/  IMAD.MOV.U32 R12, RZ, RZ, 0x1 ;  /* 0x00000001ff0c7424 */ /* 0x000fe200078e00ff */
[----:B------:R-:W-:Y:S01]  /*16a0*/  UMOV UR7, 0x400 ;  /* 0x0000040000077882 */ /* 0x000fe20000000000 */
[----:B------:R-:W-:Y:S01]  /*16b0*/  UISETP.NE.AND UP1, UPT, UR18, URZ, UPT ;  /* 0x000000ff1200728c */ /* 0x000fe2000bf25270 */
[----:B------:R-:W-:Y:S01]  /*16c0*/  ISETP.EQ.OR P2, PT, R0, RZ, P3 ;  /* 0x000000ff0000720c */ /* 0x000fe20001f42670 */
[----:B------:R-:W-:Y:S01]  /*16d0*/  USEL UR24, URZ, 0x1, UP6 ;  /* 0x00000001ff187887 */ /* 0x000fe2000b000000 */
[----:B------:R-:W-:Y:S02]  /*16e0*/  PLOP3.LUT P1, PT, P1, PT, PT, 0x8, 0x80 ;  /* 0x000000000080781c */ /* 0x000fe40000f2e170 */
[----:B------:R-:W-:Y:S01]  /*16f0*/  CS2R R10, SRZ ;  /* 0x00000000000a7805 */ /* 0x000fe2000001ff00 */
[----:B------:R-:W-:Y:S01]  /*1700*/  IMAD.MOV.U32 R9, RZ, RZ, RZ ;  /* 0x000000ffff097224 */ /* 0x000fe200078e00ff */
[----:B------:R-:W4:Y:S01]  /*1710*/  LDCU UR40, c[0x0][0x370] ;  /* 0x00006e00ff2877ac */ /* 0x000f220008000800 */
[----:B------:R-:W-:Y:S01]  /*1720*/  IMAD.MOV.U32 R8, RZ, RZ, 0x1 ;  /* 0x00000001ff087424 */ /* 0x000fe200078e00ff */
[----:B------:R-:W1:Y:S01]  /*1730*/  LDCU.64 UR26, c[0x0][0x348] ;  /* 0x00006900ff1a77ac */ /* 0x000e620008000a00 */
[----:B--2---:R-:W-:-:S02]  /*1740*/  UIADD3 UR5, UPT, UPT, UR6, 0x1f, URZ ;  /* 0x0000001f06057890 */ /* 0x004fc4000fffe0ff */
[----:B------:R-:W-:Y:S02]  /*1750*/  USHF.R.U32.HI UR45, URZ, 0x5, UR28 ;  /* 0x00000005ff2d7899 */ /* 0x000fe4000801161c */
[----:B------:R-:W-:Y:S02]  /*1760*/  USHF.R.S32.HI UR4, URZ, 0x1f, UR5 ;  /* 0x0000001fff047899 */ /* 0x000fe40008011405 */
[----:B---3--:R-:W-:Y:S02]  /*1770*/  ULEA UR7, UR8, UR7, 0x18 ;  /* 0x0000000708077291 */ /* 0x008fe4000f8ec0ff */
[----:B------:R-:W-:Y:S02]  /*1780*/  ULEA.HI UR4, UR4, UR5, URZ, 0x5 ;  /* 0x0000000504047291 */ /* 0x000fe4000f8f28ff */
[----:B------:R-:W-:Y:S02]  /*1790*/  UIADD3 UR5, UPT, UPT, UR6, -0x1, URZ ;  /* 0xffffffff06057890 */ /* 0x000fe4000fffe0ff */
[----:B------:R-:W-:-:S02]  /*17a0*/  USHF.R.S32.HI UR43, URZ, 0x5, UR4 ;  /* 0x00000005ff2b7899 */ /* 0x000fc40008011404 */
[----:B------:R-:W-:Y:S02]  /*17b0*/  UISETP.GE.U32.AND UP2, UPT, UR5, -0x3f, UPT ;  /* 0xffffffc10500788c */ /* 0x000fe4000bf46070 */
[----:B------:R-:W-:Y:S02]  /*17c0*/  UISETP.LT.U32.AND UP0, UPT, UR43, 0x5, UPT ;  /* 0x000000052b00788c */ /* 0x000fe4000bf01070 */
[----:B------:R-:W-:Y:S02]  /*17d0*/  ULEA UR29, UR28, UR7, 0x1 ;  /* 0x000000071c1d7291 */ /* 0x000fe4000f8e08ff */
[----:B------:R-:W-:Y:S02]  /*17e0*/  USEL UR41, UR43, 0x5, UP0 ;  /* 0x000000052b297887 */ /* 0x000fe40008000000 */
[----:B------:R-:W-:Y:S02]  /*17f0*/  UIADD3 UR46, UPT, UPT, UR6, 0x3e, URZ ;  /* 0x0000003e062e7890 */ /* 0x000fe4000fffe0ff */
[----:B------:R-:W-:-:S02]  /*1800*/  UIADD3 UR21, UPT, UPT, UR41, -0x1, URZ ;  /* 0xffffffff29157890 */ /* 0x000fc4000fffe0ff */
[----:B------:R-:W-:Y:S01]  /*1810*/  @UP2 UIADD3 UR21, UPT, UPT, UR41, URZ, URZ ;  /* 0x000000ff29152290 */ /* 0x000fe2000fffe0ff */
[----:B------:R-:W2:Y:S01]  /*1820*/  LDCU UR39, c[0x0][0x374] ;  /* 0x00006e80ff2777ac */ /* 0x000ea20008000800 */
[----:B------:R-:W-:Y:S02]  /*1830*/  USEL UR24, UR24, 0x2, UP1 ;  /* 0x0000000218187887 */ /* 0x000fe40008800000 */
[----:B------:R-:W-:Y:S02]  /*1840*/  UIADD3 UR29, UPT, UPT, UR29, 0xd800, URZ ;  /* 0x0000d8001d1d7890 */ /* 0x000fe4000fffe0ff */
[----:B------:R-:W-:Y:S02]  /*1850*/  UIADD3 UR44, UPT, UPT, UR43, -UR41, URZ ;  /* 0x800000292b2c7290 */ /* 0x000fe4000fffe0ff */
[----:B------:R-:W-:Y:S01]  /*1860*/  UIADD3 UR21, UPT, UPT, UR21, 0x1, URZ ;  /* 0x0000000115157890 */ /* 0x000fe2000fffe0ff */
[----:B-1--4-:R-:W-:-:S11]  /*1870*/  UMOV UR5, URZ ;  /* 0x000000ff00057c82 */ /* 0x012fd60008000000 */
.L_x_42:
[----:B-1----:R-:W1:Y:S02]  /*1880*/  S2UR UR4, SR_CgaCtaId ;  /* 0x00000000000479c3 */ /* 0x002e640000008800 */
[----:B-1----:R-:W-:-:S09]  /*1890*/  UISETP.NE.AND UP0, UPT, UR4, URZ, UPT ;  /* 0x000000ff0400728c */ /* 0x002fd2000bf05270 */
[----:B------:R-:W-:Y:S05]  /*18a0*/  BRA.U UP0, `(.L_x_23) ;  /* 0x0000000100287547 */ /* 0x000fea000b800000 */
[----:B------:R-:W-:Y:S02]  /*18b0*/  LEA R0, R9, UR7, 0x3 ;  /* 0x0000000709007c11 */ /* 0x000fe4000f8e18ff */
[----:B------:R-:W-:-:S04]  /*18c0*/  SHF.L.U32 R3, R8, 0x1f, RZ ;  /* 0x0000001f08037819 */ /* 0x000fc800000006ff */
[----:B------:R-:W1:Y:S02]  /*18d0*/  SYNCS.PHASECHK.TRANS64.TRYWAIT P0, [R0+URZ+0x110], R3 ;  /* 0x00011003000075a7 */ /* 0x000e6400080011ff */
[----:B-1----:R-:W-:Y:S05]  /*18e0*/  @!P0 BRA `(.L_x_24) ;  /* 0x0000007c005c8947 */ /* 0x002fea0003800000 */
.L_x_139:
[----:B------:R3:W-:Y:S01]  /*18f0*/  SYNCS.ARRIVE.TRANS64.A1T0 RZ, [R0+URZ+0x100], RZ ;  /* 0x000100ff00ff79a7 */ /* 0x0007e200081000ff */
[----:B------:R-:W-:-:S05]  /*1900*/  VIADD R9, R9, 0x1 ;  /* 0x0000000109097836 */ /* 0x000fca0000000000 */
[----:B------:R-:W-:-:S04]  /*1910*/  ISETP.NE.AND P0, PT, R9, 0x2, PT ;  /* 0x000000020900780c */ /* 0x000fc80003f05270 */
[----:B-1----:R-:W-:Y:S02]  /*1920*/  SEL R3, RZ, 0x1, P0 ;  /* 0x00000001ff037807 */ /* 0x002fe40000000000 */
[----:B------:R-:W-:Y:S02]  /*1930*/  SEL R9, R9, RZ, P0 ;  /* 0x000000ff09097207 */ /* 0x000fe40000000000 */
[----:B------:R-:W-:-:S07]  /*1940*/  LOP3.LUT R8, R8, R3, RZ, 0x3c, !PT ;  /* 0x0000000308087212 */ /* 0x000fce00078e3cff */
.L_x_23:
[----:B------:R-:W-:Y:S01]  /*1950*/  ULEA UR4, UR5, UR7, 0x3 ;  /* 0x0000000705047291 */ /* 0x000fe2000f8e18ff */
[----:B---3--:R-:W-:Y:S01]  /*1960*/  SHF.L.U32 R0, R12, 0x1f, RZ ;  /* 0x0000001f0c007819 */ /* 0x008fe200000006ff */
[----:B------:R-:W-:Y:S02]  /*1970*/  UISETP.GE.U32.AND UP0, UPT, UR46, 0x3f, UPT ;  /* 0x0000003f2e00788c */ /* 0x000fe4000bf06070 */
[----:B------:R-:W-:Y:S02]  /*1980*/  USHF.L.U32 UR35, UR30, 0x6, URZ ;  /* 0x000000061e237899 */ /* 0x000fe400080006ff */
[----:B------:R-:W-:Y:S01]  /*1990*/  ULEA UR19, UR31, UR45, 0x8 ;  /* 0x0000002d1f137291 */ /* 0x000fe2000f8e40ff */
[----:B------:R-:W-:Y:S02]  /*19a0*/  UMOV UR13, URZ ;  /* 0x000000ff000d7c82 */ /* 0x000fe40008000000 */
[----:B------:R1:W3:Y:S02]  /*19b0*/  SYNCS.PHASECHK.TRANS64.TRYWAIT P0, [UR4+0x28], R0 ;  /* 0x00002800ff0075a7 */ /* 0x0002e40008001104 */
[----:B------:R-:W-:Y:S07]  /*19c0*/  BRA.U !UP0, `(.L_x_25) ;  /* 0x0000000108c07547 */ /* 0x000fee000b800000 */
[----:B------:R-:W-:Y:S01]  /*19d0*/  UMOV UR6, URZ ;  /* 0x000000ff00067c82 */ /* 0x000fe20008000000 */
[----:B------:R-:W-:-:S05]  /*19e0*/  UMOV UR4, UR5 ;  /* 0x0000000500047c82 */ /* 0x000fca0008000000 */
.L_x_31:
[----:B------:R-:W-:Y:S01]  /*19f0*/  ULEA UR33, UR4, UR7, 0x3 ;  /* 0x0000000704217291 */ /* 0x000fe2000f8e18ff */
[----:B---3--:R-:W-:Y:S01]  /*1a00*/  @!P3 MOV R2, 0x5000 ;  /* 0x000050000002b802 */ /* 0x008fe20000000f00 */
[----:B-1-34-:R-:W-:Y:S10]  /*1a10*/  @P0 BRA `(.L_x_26) ;  /* 0x00000000000c0947 */ /* 0x01aff40003800000 */
[----:B------:R-:W-:-:S04]  /*1a20*/  SHF.L.U32 R3, R12, 0x1f, RZ ;  /* 0x0000001f0c037819 */ /* 0x000fc800000006ff */
[----:B------:R-:W3:Y:S02]  /*1a30*/  SYNCS.PHASECHK.TRANS64.TRYWAIT P0, [UR33+0x28], R3 ;  /* 0x00002803ff0075a7 */ /* 0x000ee40008001121 */
[----:B---3--:R-:W-:Y:S05]  /*1a40*/  @!P0 BRA `(.L_x_27) ;  /* 0x0000007c00188947 */ /* 0x008fea0003800000 */
.L_x_26:
[----:B------:R3:W-:Y:S01]  /*1a50*/  @!P3 SYNCS.ARRIVE.TRANS64 RZ, [UR33], R2 ;  /* 0x00000002ffffb9a7 */ /* 0x0007e20008000021 */
[----:B------:R-:W-:-:S04]  /*1a60*/  ULOP3.LUT UR5, UR24, 0x2, URZ, 0xfc, !UPT ;  /* 0x0000000218057892 */ /* 0x000fc8000f8efcff */
[----:B------:R-:W-:-:S09]  /*1a70*/  UISETP.NE.AND UP0, UPT, UR5, 0x2, UPT ;  /* 0x000000020500788c */ /* 0x000fd2000bf05270 */
[----:B------:R-:W-:Y:S05]  /*1a80*/  BRA.U UP0, `(.L_x_28) ;  /* 0x0000000100047547 */ /* 0x000fea000b800000 */
[----:B--2---:R-:W-:Y:S05]  /*1a90*/  BPT.TRAP 0x1 ;  /* 0x000000040000795c */ /* 0x004fea0000300000 */
.L_x_28:
[----:B------:R-:W-:Y:S04]  /*1aa0*/  BSSY.RECONVERGENT B0, `(.L_x_29) ;  /* 0x0000003000007945 */ /* 0x000fe80003800200 */
[----:B------:R-:W-:Y:S05]  /*1ab0*/  @P2 BRA `(.L_x_30) ;  /* 0x0000000000042947 */ /* 0x000fea0003800000 */
[----:B--2---:R-:W-:Y:S05]  /*1ac0*/  BPT.TRAP 0x1 ;  /* 0x000000040000795c */ /* 0x004fea0000300000 */
.L_x_30:
[----:B--2---:R-:W-:Y:S05]  /*1ad0*/  BSYNC.RECONVERGENT B0 ;  /* 0x0000000000007941 */ /* 0x004fea0003800200 */
.L_x_29:
[----:B------:R-:W-:Y:S02]  /*1ae0*/  UIADD3 UR5, UPT, UPT, UR4, 0x1, URZ ;  /* 0x0000000104057890 */ /* 0x000fe4000fffe0ff */
[----:B------:R-:W-:Y:S02]  /*1af0*/  ULEA UR32, UR4, UR7, 0xc ;  /* 0x0000000704207291 */ /* 0x000fe4000f8e60ff */
[----:B------:R-:W-:Y:S02]  /*1b00*/  UISETP.NE.AND UP0, UPT, UR5, 0x5, UPT ;  /* 0x000000050500788c */ /* 0x000fe4000bf05270 */
[----:B------:R-:W-:Y:S02]  /*1b10*/  USHF.L.U32 UR34, UR6, 0x5, URZ ;  /* 0x0000000506227899 */ /* 0x000fe400080006ff */
[----:B------:R-:W-:Y:S02]  /*1b20*/  USEL UR9, URZ, 0x1, UP0 ;  /* 0x00000001ff097887 */ /* 0x000fe40008000000 */
[----:B------:R-:W-:-:S02]  /*1b30*/  USEL UR5, UR5, URZ, UP0 ;  /* 0x000000ff05057287 */ /* 0x000fc40008000000 */
[----:B------:R-:W-:Y:S02]  /*1b40*/  ULEA UR4, UR4, UR28, 0xd ;  /* 0x0000001c04047291 */ /* 0x000fe4000f8e68ff */
[----:B------:R-:W-:Y:S01]  /*1b50*/  ULEA UR8, UR5, UR7, 0x3 ;  /* 0x0000000705087291 */ /* 0x000fe2000f8e18ff */
[----:B------:R-:W-:Y:S01]  /*1b60*/  LOP3.LUT R12, R12, UR9, RZ, 0x3c, !PT ;  /* 0x000000090c0c7c12 */ /* 0x000fe2000f8e3cff */
[----:B------:R-:W-:Y:S02]  /*1b70*/  UIADD3 UR6, UPT, UPT, UR6, 0x1, URZ ;  /* 0x0000000106067890 */ /* 0x000fe4000fffe0ff */
[----:B------:R-:W-:Y:S01]  /*1b80*/  UIADD3 UR10, UP1, UPT, UR26, 0x80, URZ ;  /* 0x000000801a0a7890 */ /* 0x000fe2000ff3e0ff */
[----:B-1----:R-:W-:Y:S01]  /*1b90*/  SHF.L.U32 R0, R12, 0x1f, RZ ;  /* 0x0000001f0c007819 */ /* 0x002fe200000006ff */
[----:B------:R-:W-:Y:S02]  /*1ba0*/  ULEA UR4, UR4, UR7, 0x1 ;  /* 0x0000000704047291 */ /* 0x000fe4000f8e08ff */
[----:B------:R-:W-:Y:S01]  /*1bb0*/  UIADD3.X UR11, UPT, UPT, URZ, UR27, URZ, UP1, !UPT ;  /* 0x0000001bff0b7290 */ /* 0x000fe20008ffe4ff */
[----:B------:R4:W1:Y:S01]  /*1bc0*/  SYNCS.PHASECHK.TRANS64.TRYWAIT P0, [UR8+0x28], R0 ;  /* 0x00002800ff0075a7 */ /* 0x0008620008001108 */
[----:B------:R-:W-:-:S02]  /*1bd0*/  UIADD3 UR8, UP0, UPT, UR26, 0x180, URZ ;  /* 0x000001801a087890 */ /* 0x000fc4000ff1e0ff */
[----:B------:R-:W-:Y:S02]  /*1be0*/  UIADD3 UR32, UPT, UPT, UR32, 0x8800, URZ ;  /* 0x0000880020207890 */ /* 0x000fe4000fffe0ff */
[----:B------:R-:W-:Y:S02]  /*1bf0*/  UIADD3.X UR9, UPT, UPT, URZ, UR27, URZ, UP0, !UPT ;  /* 0x0000001bff097290 */ /* 0x000fe400087fe4ff */
[----:B------:R-:W-:Y:S02]  /*1c00*/  UISETP.NE.AND UP0, UPT, UR6, UR21, UPT ;  /* 0x000000150600728c */ /* 0x000fe4000bf05270 */
[----:B------:R-:W-:Y:S01]  /*1c10*/  UIADD3 UR16, UPT, UPT, UR4, 0xd800, URZ ;  /* 0x0000d80004107890 */ /* 0x000fe2000fffe0ff */
[----:B------:R-:W-:Y:S01]  /*1c20*/  UMOV UR12, 0x0 ;  /* 0x00000000000c7882 */ /* 0x000fe20000000000 */
[----:B------:R-:W-:Y:S01]  /*1c30*/  UMOV UR13, 0x10000000 ;  /* 0x10000000000d7882 */ /* 0x000fe20000000000 */
[----:B------:R-:W-:Y:S01]  /*1c40*/  UMOV UR4, 0x30000 ;  /* 0x0003000000047882 */ /* 0x000fe20000000000 */
[----:B------:R-:W-:Y:S01]  /*1c50*/  UMOV UR20, UR36 ;  /* 0x0000002400147c82 */ /* 0x000fe20008000000 */
[----:B------:R-:W-:Y:S01]  /*1c60*/  UMOV UR17, UR33 ;  /* 0x0000002100117c82 */ /* 0x000fe20008000000 */
[----:B------:R-:W-:Y:S01]  /*1c70*/  UMOV UR18, UR34 ;  /* 0x0000002200127c82 */ /* 0x000fe20008000000 */
[----:B------:R-:W-:Y:S02]  /*1c80*/  UTMALDG.3D [UR32], [UR10], desc[UR12] ;  /* 0x00000c200a0075b4 */ /* 0x000fe40008011000 */
[----:B------:R2:W-:Y:S02]  /*1c90*/  UTMALDG.3D.MULTICAST [UR16], [UR8], UR4, desc[UR12] ;  /* 0x00000c10080073b4 */ /* 0x0005e40008011804 */
[----:B--2---:R-:W-:Y:S01]  /*1ca0*/  UMOV UR13, UR21 ;  /* 0x00000015000d7c82 */ /* 0x004fe20008000000 */
[----:B------:R-:W-:Y:S01]  /*1cb0*/  UMOV UR4, UR5 ;  /* 0x0000000500047c82 */ /* 0x000fe20008000000 */
[----:B------:R-:W-:Y:S05]  /*1cc0*/  BRA.U UP0, `(.L_x_31) ;  /* 0xfffffffd00487547 */ /* 0x000fea000b83ffff */
.L_x_25:
[----:B------:R-:W-:Y:S01]  /*1cd0*/  ULEA UR4, UR5, UR7, 0x3 ;  /* 0x0000000705047291 */ /* 0x000fe2000f8e18ff */
[----:B-1--4-:R-:W-:Y:S01]  /*1ce0*/  SHF.L.U32 R0, R12, 0x1f, RZ ;  /* 0x0000001f0c007819 */ /* 0x012fe200000006ff */
[----:B------:R-:W-:Y:S01]  /*1cf0*/  @!P1 SYNCS.ARRIVE.TRANS64.A1T0 RZ, [UR7+0x98], RZ ;  /* 0x000098ffffff99a7 */ /* 0x000fe20008100007 */
[----:B------:R-:W-:-:S06]  /*1d00*/  UISETP.GT.AND UP0, UPT, UR43, UR41, UPT ;  /* 0x000000292b00728c */ /* 0x000fcc000bf04270 */
[----:B---3--:R1:W3:Y:S03]  /*1d10*/  SYNCS.PHASECHK.TRANS64.TRYWAIT P0, [UR4+0x28], R0 ;  /* 0x00002800ff0075a7 */ /* 0x0082e60008001104 */
[----:B------:R-:W-:Y:S05]  /*1d20*/  BRA.U !UP0, `(.L_x_32) ;  /* 0x0000000108bc7547 */ /* 0x000fea000b800000 */
[----:B------:R-:W-:Y:S01]  /*1d30*/  UIADD3 UR25, UPT, UPT, UR44, UR13, URZ ;  /* 0x0000000d2c197290 */ /* 0x000fe2000fffe0ff */
[----:B------:R-:W-:-:S11]  /*1d40*/  UMOV UR4, UR5 ;  /* 0x0000000500047c82 */ /* 0x000fd60008000000 */
.L_x_38:
[----:B------:R-:W-:Y:S01]  /*1d50*/  ULEA UR9, UR4, UR7, 0x3 ;  /* 0x0000000704097291 */ /* 0x000fe2000f8e18ff */
[----:B---3--:R-:W-:Y:S01]  /*1d60*/  @!P3 MOV R2, 0x5000 ;  /* 0x000050000002b802 */ /* 0x008fe20000000f00 */
[----:B-1-3--:R-:W-:Y:S10]  /*1d70*/  @P0 BRA `(.L_x_33) ;  /* 0x00000000000c0947 */ /* 0x00aff40003800000 */
[----:B------:R-:W-:-:S04]  /*1d80*/  SHF.L.U32 R3, R12, 0x1f, RZ ;  /* 0x0000001f0c037819 */ /* 0x000fc800000006ff */
[----:B------:R-:W3:Y:S02]  /*1d90*/  SYNCS.PHASECHK.TRANS64.TRYWAIT P0, [UR9+0x28], R3 ;  /* 0x00002803ff0075a7 */ /* 0x000ee40008001109 */
[----:B---3--:R-:W-:Y:S05]  /*1da0*/  @!P0 BRA `(.L_x_34) ;  /* 0x0000007800588947 */ /* 0x008fea0003800000 */
.L_x_33:
[----:B------:R3:W-:Y:S01]  /*1db0*/  @!P3 SYNCS.ARRIVE.TRANS64 RZ, [UR9], R2 ;  /* 0x00000002ffffb9a7 */ /* 0x0007e20008000009 */
[----:B------:R-:W-:-:S04]  /*1dc0*/  ULOP3.LUT UR5, UR24, 0x2, URZ, 0xfc, !UPT ;  /* 0x0000000218057892 */ /* 0x000fc8000f8efcff */
[----:B------:R-:W-:-:S09]  /*1dd0*/  UISETP.NE.AND UP0, UPT, UR5, 0x2, UPT ;  /* 0x000000020500788c */ /* 0x000fd2000bf05270 */
[----:B------:R-:W-:Y:S05]  /*1de0*/  BRA.U UP0, `(.L_x_35) ;  /* 0x0000000100047547 */ /* 0x000fea000b800000 */
[----:B--2---:R-:W-:Y:S05]  /*1df0*/  BPT.TRAP 0x1 ;  /* 0x000000040000795c */ /* 0x004fea0000300000 */
.L_x_35:
[----:B------:R-:W-:Y:S04]  /*1e00*/  BSSY.RECONVERGENT B0, `(.L_x_36) ;  /* 0x0000003000007945 */ /* 0x000fe80003800200 */
[----:B------:R-:W-:Y:S05]  /*1e10*/  @P2 BRA `(.L_x_37) ;  /* 0x0000000000042947 */ /* 0x000fea0003800000 */
[----:B--2---:R-:W-:Y:S05]  /*1e20*/  BPT.TRAP 0x1 ;  /* 0x000000040000795c */ /* 0x004fea0000300000 */
.L_x_37:
[----:B--2---:R-:W-:Y:S05]  /*1e30*/  BSYNC.RECONVERGENT B0 ;  /* 0x0000000000007941 */ /* 0x004fea0003800200 */
.L_x_36:
[----:B------:R-:W-:Y:S02]  /*1e40*/  UIADD3 UR5, UPT, UPT, UR4, 0x1, URZ ;  /* 0x0000000104057890 */ /* 0x000fe4000fffe0ff */
[----:B------:R-:W-:Y:S02]  /*1e50*/  UIADD3 UR14, UP1, UPT, UR26, 0x80, URZ ;  /* 0x000000801a0e7890 */ /* 0x000fe4000ff3e0ff */
[----:B------:R-:W-:Y:S02]  /*1e60*/  UISETP.NE.AND UP0, UPT, UR5, 0x5, UPT ;  /* 0x000000050500788c */ /* 0x000fe4000bf05270 */
[----:B------:R-:W-:Y:S02]  /*1e70*/  USHF.L.U32 UR10, UR13, 0x5, URZ ;  /* 0x000000050d0a7899 */ /* 0x000fe400080006ff */
[----:B------:R-:W-:Y:S02]  /*1e80*/  USEL UR8, URZ, 0x1, UP0 ;  /* 0x00000001ff087887 */ /* 0x000fe40008000000 */
[----:B------:R-:W-:-:S02]  /*1e90*/  USEL UR5, UR5, URZ, UP0 ;  /* 0x000000ff05057287 */ /* 0x000fc40008000000 */
[----:B------:R-:W-:Y:S02]  /*1ea0*/  UIADD3 UR22, UP0, UPT, UR26, 0x180, URZ ;  /* 0x000001801a167890 */ /* 0x000fe4000ff1e0ff */
[----:B------:R-:W-:Y:S01]  /*1eb0*/  LOP3.LUT R12, R12, UR8, RZ, 0x3c, !PT ;  /* 0x000000080c0c7c12 */ /* 0x000fe2000f8e3cff */
[----:B------:R-:W-:Y:S02]  /*1ec0*/  ULEA UR8, UR4, UR7, 0xc ;  /* 0x0000000704087291 */ /* 0x000fe4000f8e60ff */
[----:B------:R-:W-:Y:S01]  /*1ed0*/  ULEA UR6, UR5, UR7, 0x3 ;  /* 0x0000000705067291 */ /* 0x000fe2000f8e18ff */
[----:B-1----:R-:W-:Y:S01]  /*1ee0*/  SHF.L.U32 R0, R12, 0x1f, RZ ;  /* 0x0000001f0c007819 */ /* 0x002fe200000006ff */
[----:B------:R-:W-:Y:S02]  /*1ef0*/  UIADD3 UR8, UPT, UPT, UR8, 0x8800, URZ ;  /* 0x0000880008087890 */ /* 0x000fe4000fffe0ff */
[----:B------:R-:W-:Y:S02]  /*1f00*/  UIADD3.X UR15, UPT, UPT, URZ, UR27, URZ, UP1, !UPT ;  /* 0x0000001bff0f7290 */ /* 0x000fe40008ffe4ff */
[----:B------:R-:W-:-:S02]  /*1f10*/  ULEA UR16, UR4, UR29, 0xe ;  /* 0x0000001d04107291 */ /* 0x000fc4000f8e70ff */
[----:B------:R-:W-:Y:S01]  /*1f20*/  UIADD3.X UR23, UPT, UPT, URZ, UR27, URZ, UP0, !UPT ;  /* 0x0000001bff177290 */ /* 0x000fe200087fe4ff */
[----:B------:R4:W1:Y:S01]  /*1f30*/  SYNCS.PHASECHK.TRANS64.TRYWAIT P0, [UR6+0x28], R0 ;  /* 0x00002800ff0075a7 */ /* 0x0008620008001106 */
[----:B------:R-:W-:Y:S01]  /*1f40*/  UMOV UR30, 0x0 ;  /* 0x00000000001e7882 */ /* 0x000fe20000000000 */
[----:B------:R-:W-:Y:S01]  /*1f50*/  UMOV UR31, 0x10000000 ;  /* 0x10000000001f7882 */ /* 0x000fe20000000000 */
[----:B------:R-:W-:Y:S01]  /*1f60*/  UMOV UR11, UR35 ;  /* 0x00000023000b7c82 */ /* 0x000fe20008000000 */
[----:B------:R-:W-:Y:S01]  /*1f70*/  UMOV UR12, UR36 ;  /* 0x00000024000c7c82 */ /* 0x000fe20008000000 */
[----:B------:R-:W-:Y:S01]  /*1f80*/  UMOV UR6, 0x30000 ;  /* 0x0003000000067882 */ /* 0x000fe20000000000 */
[----:B------:R-:W-:Y:S01]  /*1f90*/  UMOV UR20, UR36 ;  /* 0x0000002400147c82 */ /* 0x000fe20008000000 */
[----:B------:R-:W-:Y:S01]  /*1fa0*/  UMOV UR17, UR9 ;  /* 0x0000000900117c82 */ /* 0x000fe20008000000 */
[----:B------:R-:W-:Y:S01]  /*1fb0*/  UMOV UR18, UR10 ;  /* 0x0000000a00127c82 */ /* 0x000fe20008000000 */
[----:B------:R4:W-:Y:S01]  /*1fc0*/  UTMALDG.3D [UR8], [UR14], desc[UR30] ;  /* 0x00001e080e0075b4 */ /* 0x0009e20008011000 */
[----:B------:R-:W-:Y:S01]  /*1fd0*/  UIADD3 UR13, UPT, UPT, UR13, 0x1, URZ ;  /* 0x000000010d0d7890 */ /* 0x000fe2000fffe0ff */
[----:B------:R-:W-:-:S03]  /*1fe0*/  UMOV UR4, UR5 ;  /* 0x0000000500047c82 */ /* 0x000fc60008000000 */
[----:B------:R-:W-:Y:S01]  /*1ff0*/  UISETP.NE.AND UP0, UPT, UR13, UR25, UPT ;  /* 0x000000190d00728c */ /* 0x000fe2000bf05270 */
[----:B------:R4:W-:Y:S08]  /*2000*/  UTMALDG.3D.MULTICAST [UR16], [UR22], UR6, desc[UR30] ;  /* 0x00001e10160073b4 */ /* 0x0009f00008011806 */
[----:B----4-:R-:W-:Y:S05]  /*2010*/  BRA.U UP0, `(.L_x_38) ;  /* 0xfffffffd004c7547 */ /* 0x010fea000b83ffff */
.L_x_32:
[C---:B------:R-:W-:Y:S01]  /*2020*/  LEA R3, R11.reuse, UR7, 0x3 ;  /* 0x000000070b037c11 */ /* 0x040fe2000f8e18ff */
[----:B------:R-:W-:Y:S01]  /*2030*/  NOP ;  /* 0x0000000000007918 */ /* 0x000fe20000000000 */
[----:B-1----:R-:W-:Y:S02]  /*2040*/  SHF.L.U32 R0, R10, 0x1f, RZ ;  /* 0x0000001f0a007819 */ /* 0x002fe400000006ff */
[----:B------:R-:W-:Y:S02]  /*2050*/  LEA R5, R11, UR7, 0x4 ;  /* 0x000000070b057c11 */ /* 0x000fe4000f8e20ff */
[----:B---3--:R-:W1:Y:S02]  /*2060*/  SYNCS.PHASECHK.TRANS64.TRYWAIT P0, [R3+URZ+0xa0], R0 ;  /* 0x0000a000030075a7 */ /* 0x008e6400080011ff */
[----:B-1----:R-:W-:Y:S05]  /*2070*/  @!P0 BRA `(.L_x_39) ;  /* 0x0000007400bc8947 */ /* 0x002fea0003800000 */
.L_x_142:
[----:B------:R-:W3:Y:S01]  /*2080*/  LDS.128 R4, [R5+0x130] ;  /* 0x0001300005047984 */ /* 0x000ee20000000c00 */
[----:B------:R-:W-:Y:S01]  /*2090*/  UISETP.GE.AND UP0, UPT, UR42, 0x1, UPT ;  /* 0x000000012a00788c */ /* 0x000fe2000bf06270 */
[----:B------:R-:W-:Y:S01]  /*20a0*/  @!PT LDS RZ, [RZ] ;  /* 0x00000000fffff984 */ /* 0x000fe20000000800 */
[----:B------:R-:W-:Y:S01]  /*20b0*/  @!PT LDS RZ, [RZ] ;  /* 0x00000000fffff984 */ /* 0x000fe20000000800 */
[----:B------:R-:W-:Y:S01]  /*20c0*/  @!PT LDS RZ, [RZ] ;  /* 0x00000000fffff984 */ /* 0x000fe20000000800 */
[----:B------:R-:W-:Y:S01]  /*20d0*/  @!PT LDS RZ, [RZ] ;  /* 0x00000000fffff984 */ /* 0x000fe20000000800 */
[----:B------:R4:W-:Y:S06]  /*20e0*/  MEMBAR.ALL.CTA ;  /* 0x0000000000007992 */ /* 0x0009ec0000008000 */
[----:B----4-:R-:W4:Y:S01]  /*20f0*/  FENCE.VIEW.ASYNC.S ;  /* 0x00000000000073c6 */ /* 0x010f220000000000 */
[----:B---3--:R-:W-:-:S13]  /*2100*/  LOP3.LUT P0, RZ, R6, 0x1, RZ, 0xc0, !PT ;  /* 0x0000000106ff7812 */ /* 0x008fda000780c0ff */
[----:B----4-:R-:W-:Y:S01]  /*2110*/  VOTEU.ANY UP1, P0 ;  /* 0x0000000000ff7886 */ /* 0x010fe20000020100 */
[----:B------:R-:W-:-:S13]  /*2120*/  PLOP3.LUT P0, PT, PT, PT, UP1, 0x80, 0x8 ;  /* 0x000000000008781c */ /* 0x000fda0003f0f018 */
[----:B-1----:R-:W-:Y:S02]  /*2130*/  @P0 LOP3.LUT R0, R5, 0xffff, RZ, 0xc0, !PT ;  /* 0x0000ffff05000812 */ /* 0x002fe400078ec0ff */
[----:B------:R-:W-:Y:S02]  /*2140*/  @P0 MOV R2, R4 ;  /* 0x0000000400020202 */ /* 0x000fe40000000f00 */
[----:B------:R-:W-:Y:S01]  /*2150*/  @P0 R2UR UR6, R0 ;  /* 0x00000000000602ca */ /* 0x000fe200000e0000 */
[----:B------:R-:W-:Y:S01]  /*2160*/  VIADD R0, R3, 0xb0 ;  /* 0x000000b003007836 */ /* 0x000fe20000000000 */
[----:B------:R-:W-:Y:S02]  /*2170*/  @P0 SHF.R.U32.HI R4, RZ, 0x10, R5 ;  /* 0x00000010ff040819 */ /* 0x000fe40000011605 */
[----:B------:R-:W-:Y:S02]  /*2180*/  @P0 R2UR UR8, R2 ;  /* 0x00000000020802ca */ /* 0x000fe400000e0000 */
[----:B------:R-:W-:-:S02]  /*2190*/  PRMT R0, RZ, 0x654, R0 ;  /* 0x00000654ff007816 */ /* 0x000fc40000000000 */
[----:B------:R-:W-:Y:S02]  /*21a0*/  @P0 R2UR UR4, R4 ;  /* 0x00000000040402ca */ /* 0x000fe400000e0000 */
[----:B------:R1:W-:Y:S03]  /*21b0*/  SYNCS.ARRIVE.TRANS64.RED.A1T0 RZ, [R0+URZ], RZ ;  /* 0x000000ff00ff79a7 */ /* 0x0003e600081004ff */
[----:B------:R-:W-:-:S04]  /*21c0*/  @UP1 UMOV UR37, UR6 ;  /* 0x0000000600251c82 */ /* 0x000fc80008000000 */
[----:B------:R-:W-:-:S04]  /*21d0*/  @UP1 UMOV UR38, UR8 ;  /* 0x0000000800261c82 */ /* 0x000fc80008000000 */
[----:B------:R-:W-:Y:S01]  /*21e0*/  @UP1 UMOV UR36, UR4 ;  /* 0x0000000400241c82 */ /* 0x000fe20008000000 */
[----:B------:R-:W-:Y:S05]  /*21f0*/  BRA.U !UP0, `(.L_x_40) ;  /* 0x0000000108d47547 */ /* 0x000fea000b800000 */
[----:B------:R-:W2:Y:S01]  /*2200*/  LDCU.128 UR12, c[0x0][0xb10] ;  /* 0x00016200ff0c77ac */ /* 0x000ea20008000c00 */
[----:B------:R-:W3:Y:S01]  /*2210*/  LDCU UR25, c[0x0][0xb20] ;  /* 0x00016400ff1977ac */ /* 0x000ee20008000800 */
[----:B------:R-:W4:Y:S01]  /*2220*/  LDCU UR20, c[0x0][0xb0c] ;  /* 0x00016180ff1477ac */ /* 0x000f220008000800 */
[----:B------:R-:W1:Y:S01]  /*2230*/  LDCU.64 UR10, c[0x0][0xb28] ;  /* 0x00016500ff0a77ac */ /* 0x000e620008000a00 */
[----:B------:R-:W-:Y:S02]  /*2240*/  UISETP.NE.AND UP3, UPT, UR42, 0x1, UPT ;  /* 0x000000012a00788c */ /* 0x000fe4000bf65270 */
[----:B--2---:R-:W-:Y:S02]  /*2250*/  UIMAD.WIDE.U32 UR16, UR39, UR15, URZ ;  /* 0x0000000f271072a5 */ /* 0x004fe4000f8e00ff */
[----:B------:R-:W-:Y:S02]  /*2260*/  UIMAD.WIDE.U32 UR8, UR40, UR12, URZ ;  /* 0x0000000c280872a5 */ /* 0x000fe4000f8e00ff */
[----:B------:R-:W-:-:S02]  /*2270*/  UISETP.NE.AND UP0, UPT, UR14, 0x1, UPT ;  /* 0x000000010e00788c */ /* 0x000fc4000bf05270 */
[----:B------:R-:W-:Y:S01]  /*2280*/  UIMAD.WIDE.U32 UR22, UR37, UR15, URZ ;  /* 0x0000000f251672a5 */ /* 0x000fe2000f8e00ff */
[----:B------:R-:W-:Y:S02]  /*2290*/  UMOV UR16, UR17 ;  /* 0x0000001100107c82 */ /* 0x000fe40008000000 */
[----:B------:R-:W-:Y:S01]  /*22a0*/  UMOV UR8, UR9 ;  /* 0x0000000900087c82 */ /* 0x000fe20008000000 */
[----:B---3--:R-:W-:Y:S02]  /*22b0*/  USHF.R.U32.HI UR16, URZ, UR25, UR16 ;  /* 0x00000019ff107299 */ /* 0x008fe40008011610 */
[----:B----4-:R-:W-:Y:S02]  /*22c0*/  UISETP.NE.AND UP2, UPT, UR20, 0x1, UPT ;  /* 0x000000011400788c */ /* 0x010fe4000bf45270 */
[----:B------:R-:W-:Y:S02]  /*22d0*/  USHF.R.U32.HI UR8, URZ, UR13, UR8 ;  /* 0x0000000dff087299 */ /* 0x000fe40008011608 */
[----:B------:R-:W-:-:S02]  /*22e0*/  USEL UR6, UR39, UR16, !UP0 ;  /* 0x0000001027067287 */ /* 0x000fc4000c000000 */
[----:B------:R-:W-:Y:S02]  /*22f0*/  USEL UR8, UR40, UR8, !UP2 ;  /* 0x0000000828087287 */ /* 0x000fe4000d000000 */
[----:B-1----:R-:W-:Y:S01]  /*2300*/  UIMAD.WIDE.U32 UR16, UR6, UR10, URZ ;  /* 0x0000000a061072a5 */ /* 0x002fe2000f8e00ff */
[----:B------:R-:W-:Y:S01]  /*2310*/  UMOV UR4, UR23 ;  /* 0x0000001700047c82 */ /* 0x000fe20008000000 */
[----:B------:R-:W-:Y:S02]  /*2320*/  UIMAD.WIDE.U32 UR18, UR38, UR12, URZ ;  /* 0x0000000c261272a5 */ /* 0x000fe4000f8e00ff */
[----:B------:R-:W-:-:S03]  /*2330*/  UIMAD.WIDE.U32 UR22, UR8, UR10, URZ ;  /* 0x0000000a081672a5 */ /* 0x000fc6000f8e00ff */
[----:B------:R-:W-:Y:S01]  /*2340*/  UMOV UR16, UR17 ;  /* 0x0000001100107c82 */ /* 0x000fe20008000000 */
[----:B------:R-:W-:Y:S02]  /*2350*/  USHF.R.U32.HI UR4, URZ, UR25, UR4 ;  /* 0x00000019ff047299 */ /* 0x000fe40008011604 */
[----:B------:R-:W-:Y:S01]  /*2360*/  @UP3 USHF.R.U32.HI UR6, URZ, UR11, UR16 ;  /* 0x0000000bff063299 */ /* 0x000fe20008011610 */
[----:B------:R-:W-:Y:S01]  /*2370*/  UMOV UR18, UR19 ;  /* 0x0000001300127c82 */ /* 0x000fe20008000000 */
[----:B------:R-:W-:Y:S01]  /*2380*/  UMOV UR22, UR23 ;  /* 0x0000001700167c82 */ /* 0x000fe20008000000 */
[----:B------:R-:W-:Y:S02]  /*2390*/  USHF.R.U32.HI UR13, URZ, UR13, UR18 ;  /* 0x0000000dff0d7299 */ /* 0x000fe40008011612 */
[----:B------:R-:W-:Y:S02]  /*23a0*/  USEL UR4, UR37, UR4, !UP0 ;  /* 0x0000000425047287 */ /* 0x000fe4000c000000 */
[----:B------:R-:W-:-:S02]  /*23b0*/  @UP3 USHF.R.U32.HI UR8, URZ, UR11, UR22 ;  /* 0x0000000bff083299 */ /* 0x000fc40008011616 */
[----:B------:R-:W-:Y:S02]  /*23c0*/  UIMAD UR9, UR42, UR6, URZ ;  /* 0x000000062a0972a4 */ /* 0x000fe4000f8e02ff */
[----:B------:R-:W-:Y:S02]  /*23d0*/  USEL UR6, UR38, UR13, !UP2 ;  /* 0x0000000d26067287 */ /* 0x000fe4000d000000 */
[----:B------:R-:W-:Y:S02]  /*23e0*/  UIMAD UR12, UR42, UR8, URZ ;  /* 0x000000082a0c72a4 */ /* 0x000fe4000f8e02ff */
[----:B------:R-:W-:Y:S02]  /*23f0*/  UISETP.GE.AND UP0, UPT, UR4, UR9, UPT ;  /* 0x000000090400728c */ /* 0x000fe4000bf06270 */
[----:B------:R-:W-:Y:S02]  /*2400*/  UIMAD.WIDE.U32 UR16, UR4, UR10, URZ ;  /* 0x0000000a041072a5 */ /* 0x000fe4000f8e00ff */
[----:B------:R-:W-:-:S02]  /*2410*/  UISETP.GE.OR UP0, UPT, UR6, UR12, UP0 ;  /* 0x0000000c0600728c */ /* 0x000fc40008706670 */
[----:B------:R-:W-:Y:S02]  /*2420*/  UIMAD.WIDE.U32 UR12, UR6, UR10, URZ ;  /* 0x0000000a060c72a5 */ /* 0x000fe4000f8e00ff */
[----:B------:R-:W-:Y:S01]  /*2430*/  UIADD3 UR15, UPT, UPT, -UR4, URZ, URZ ;  /* 0x000000ff040f7290 */ /* 0x000fe2000fffe1ff */
[----:B------:R-:W-:Y:S01]  /*2440*/  UMOV UR10, UR17 ;  /* 0x00000011000a7c82 */ /* 0x000fe20008000000 */
[----:B------:R-:W-:Y:S02]  /*2450*/  UIADD3 UR12, UPT, UPT, -UR6, URZ, URZ ;  /* 0x000000ff060c7290 */ /* 0x000fe4000fffe1ff */
[----:B------:R-:W-:-:S03]  /*2460*/  USHF.R.U32.HI UR10, URZ, UR11, UR10 ;  /* 0x0000000bff0a7299 */ /* 0x000fc6000801160a */
[----:B------:R-:W-:Y:S01]  /*2470*/  @!UP0 UMOV UR9, UR13 ;  /* 0x0000000d00098c82 */ /* 0x000fe20008000000 */
[----:B------:R-:W-:Y:S02]  /*2480*/  UIMAD UR15, UR14, UR15, UR37 ;  /* 0x0000000f0e0f72a4 */ /* 0x000fe4000f8e0225 */
[----:B------:R-:W-:Y:S02]  /*2490*/  USEL UR10, UR4, UR10, !UP3 ;  /* 0x0000000a040a7287 */ /* 0x000fe4000d800000 */
[----:B------:R-:W-:Y:S02]  /*24a0*/  @!UP0 USHF.R.U32.HI UR9, URZ, UR11, UR9 ;  /* 0x0000000bff098299 */ /* 0x000fe40008011609 */
[----:B------:R-:W-:Y:S02]  /*24b0*/  UIADD3 UR11, UPT, UPT, -UR10, URZ, URZ ;  /* 0x000000ff0a0b7290 */ /* 0x000fe4000fffe1ff */
[----:B------:R-:W-:Y:S02]  /*24c0*/  @!UP0 USEL UR9, UR6, UR9, !UP3 ;  /* 0x0000000906098287 */ /* 0x000fe4000d800000 */
[----:B------:R-:W-:-:S02]  /*24d0*/  UIMAD UR11, UR42, UR11, UR4 ;  /* 0x0000000b2a0b72a4 */ /* 0x000fc4000f8e0204 */
[----:B------:R-:W-:Y:S02]  /*24e0*/  @!UP0 UIADD3 UR10, UPT, UPT, UR10, -UR9, URZ ;  /* 0x800000090a0a8290 */ /* 0x000fe4000fffe0ff */
[----:B------:R-:W-:Y:S02]  /*24f0*/  @!UP0 UIMAD UR9, UR11, UR8, UR9 ;  /* 0x000000080b0982a4 */ /* 0x000fe4000f8e0209 */
[----:B------:R-:W-:Y:S02]  /*2500*/  @!UP0 UIMAD UR4, UR42, UR10, UR6 ;  /* 0x0000000a2a0482a4 */ /* 0x000fe4000f8e0206 */
[----:B------:R-:W-:Y:S02]  /*2510*/  UIMAD UR8, UR20, UR12, UR38 ;  /* 0x0000000c140872a4 */ /* 0x000fe4000f8e0226 */
[----:B------:R-:W-:Y:S01]  /*2520*/  UIMAD UR37, UR4, UR14, UR15 ;  /* 0x0000000e042572a4 */ /* 0x000fe2000f8e020f */
[----:B------:R-:W-:Y:S02]  /*2530*/  @!UP0 UMOV UR6, UR9 ;  /* 0x0000000900068c82 */ /* 0x000fe40008000000 */
[----:B------:R-:W-:-:S12]  /*2540*/  UIMAD UR38, UR6, UR20, UR8 ;  /* 0x00000014062672a4 */ /* 0x000fd8000f8e0208 */
.L_x_40:
[----:B------:R-:W3:Y:S02]  /*2550*/  LDCU UR4, c[0x0][0xb30] ;  /* 0x00016600ff0477ac */ /* 0x000ee40008000800 */
[----:B---3--:R-:W-:-:S09]  /*2560*/  UISETP.NE.AND UP0, UPT, UR4, 0x1, UPT ;  /* 0x000000010400788c */ /* 0x008fd2000bf05270 */
[----:B------:R-:W-:Y:S05]  /*2570*/  BRA.U UP0, `(.L_x_41) ;  /* 0x0000000100447547 */ /* 0x000fea000b800000 */
[----:B------:R-:W3:Y:S01]  /*2580*/  LDCU.128 UR12, c[0x0][0xb10] ;  /* 0x00016200ff0c77ac */ /* 0x000ee20008000c00 */
[----:B------:R-:W4:Y:S01]  /*2590*/  LDCU UR16, c[0x0][0xb0c] ;  /* 0x00016180ff1077ac */ /* 0x000f220008000800 */
[----:B------:R-:W1:Y:S01]  /*25a0*/  LDCU UR17, c[0x0][0xb20] ;  /* 0x00016400ff1177ac */ /* 0x000e620008000800 */
[----:B---3--:R-:W-:Y:S02]  /*25b0*/  UIMAD.WIDE.U32 UR10, UR38, UR12, URZ ;  /* 0x0000000c260a72a5 */ /* 0x008fe4000f8e00ff */
[----:B------:R-:W-:Y:S02]  /*25c0*/  UIMAD.WIDE.U32 UR8, UR37, UR15, URZ ;  /* 0x0000000f250872a5 */ /* 0x000fe4000f8e00ff */
[----:B----4-:R-:W-:Y:S02]  /*25d0*/  UISETP.NE.AND UP2, UPT, UR16, 0x1, UPT ;  /* 0x000000011000788c */ /* 0x010fe4000bf45270 */
[----:B------:R-:W-:Y:S01]  /*25e0*/  UISETP.NE.AND UP0, UPT, UR14, 0x1, UPT ;  /* 0x000000010e00788c */ /* 0x000fe2000bf05270 */
[----:B------:R-:W-:-:S02]  /*25f0*/  UMOV UR6, UR11 ;  /* 0x0000000b00067c82 */ /* 0x000fc40008000000 */
[----:B------:R-:W-:Y:S01]  /*2600*/  UMOV UR4, UR9 ;  /* 0x0000000900047c82 */ /* 0x000fe20008000000 */
[----:B------:R-:W-:Y:S02]  /*2610*/  USHF.R.U32.HI UR6, URZ, UR13, UR6 ;  /* 0x0000000dff067299 */ /* 0x000fe40008011606 */
[----:B-1----:R-:W-:Y:S02]  /*2620*/  USHF.R.U32.HI UR4, URZ, UR17, UR4 ;  /* 0x00000011ff047299 */ /* 0x002fe40008011604 */
[----:B------:R-:W-:Y:S02]  /*2630*/  USEL UR6, UR38, UR6, !UP2 ;  /* 0x0000000626067287 */ /* 0x000fe4000d000000 */
[----:B------:R-:W-:-:S04]  /*2640*/  USEL UR4, UR37, UR4, !UP0 ;  /* 0x0000000425047287 */ /* 0x000fc8000c000000 */
[----:B------:R-:W-:Y:S02]  /*2650*/  UIADD3 UR8, UPT, UPT, UR6, -UR4, URZ ;  /* 0x8000000406087290 */ /* 0x000fe4000fffe0ff */
[----:B------:R-:W-:Y:S02]  /*2660*/  UIADD3 UR4, UPT, UPT, -UR6, UR4, URZ ;  /* 0x0000000406047290 */ /* 0x000fe4000fffe1ff */
[----:B------:R-:W-:Y:S02]  /*2670*/  UIMAD UR37, UR8, UR14, UR37 ;  /* 0x0000000e082572a4 */ /* 0x000fe4000f8e0225 */
[----:B------:R-:W-:-:S12]  /*2680*/  UIMAD UR38, UR4, UR16, UR38 ;  /* 0x00000010042672a4 */ /* 0x000fd8000f8e0226 */
.L_x_41:
[----:B------:R-:W-:Y:S01]  /*2690*/  VIADD R11, R11, 0x1 ;  /* 0x000000010b0b7836 */ /* 0x000fe20000000000 */
[----:B------:R-:W-:Y:S02]  /*26a0*/  R2UR UR6, R84 ;  /* 0x00000000540672ca */ /* 0x000fe400000e0000 */
[----:B------:R-:W-:Y:S02]  /*26b0*/  R2UR UR4, R83 ;  /* 0x00000000530472ca */ /* 0x000fe400000e0000 */
[C---:B------:R-:W-:Y:S02]  /*26c0*/  ISETP.NE.AND P0, PT, R11.reuse, 0x2, PT ;  /* 0x000000020b00780c */ /* 0x040fe40003f05270 */
[----:B------:R-:W-:Y:S02]  /*26d0*/  PLOP3.LUT P1, PT, PT, PT, PT, 0x80, 0x8 ;  /* 0x000000000008781c */ /* 0x000fe40003f2f070 */
[----:B------:R-:W-:Y:S02]  /*26e0*/  SEL R3, RZ, 0x1, P0 ;  /* 0x00000001ff037807 */ /* 0x000fe40000000000 */
[----:B------:R-:W-:-:S02]  /*26f0*/  SEL R11, R11, RZ, P0 ;  /* 0x000000ff0b0b7207 */ /* 0x000fc40000000000 */
[----:B------:R-:W-:Y:S01]  /*2700*/  LOP3.LUT R10, R10, R3, RZ, 0x3c, !PT ;  /* 0x000000030a0a7212 */ /* 0x000fe200078e3cff */
[----:B------:R-:W-:Y:S02]  /*2710*/  UIADD3 UR30, UPT, UPT, UR38, UR6, URZ ;  /* 0x00000006261e7290 */ /* 0x000fe4000fffe0ff */
[----:B------:R-:W-:Y:S01]  /*2720*/  UIADD3 UR31, UPT, UPT, UR37, UR4, URZ ;  /* 0x00000004251f7290 */ /* 0x000fe2000fffe0ff */
[----:B------:R-:W-:Y:S11]  /*2730*/  BRA.U UP1, `(.L_x_42) ;  /* 0xfffffff101507547 */ /* 0x000ff6000b83ffff */
[----:B------:R-:W-:Y:S01]  /*2740*/  UIADD3 UR7, UPT, UPT, UR7, 0x28, URZ ;  /* 0x0000002807077890 */ /* 0x000fe2000fffe0ff */
[----:B------:R-:W-:-:S03]  /*2750*/  SHF.L.U32 R3, R12, 0x1f, RZ ;  /* 0x0000001f0c037819 */ /* 0x000fc600000006ff */
[----:B------:R-:W-:-:S09]  /*2760*/  ULEA UR4, UR5, UR7, 0x3 ;  /* 0x0000000705047291 */ /* 0x000fd2000f8e18ff */
[----:B------:R-:W3:Y:S02]  /*2770*/  SYNCS.PHASECHK.TRANS64.TRYWAIT P0, [UR4], R3 ;  /* 0x00000003ff0075a7 */ /* 0x000ee40008001104 */
[----:B---3--:R-:W-:Y:S05]  /*2780*/  @!P0 BRA `(.L_x_43) ;  /* 0x00000070000c8947 */ /* 0x008fea0003800000 */
.L_x_144:
[----:B------:R-:W-:-:S04]  /*2790*/  UIADD3 UR4, UPT, UPT, UR5, 0x1, URZ ;  /* 0x0000000105047890 */ /* 0x000fc8000fffe0ff */
[----:B------:R-:W-:-:S04]  /*27a0*/  UISETP.NE.AND UP0, UPT, UR4, 0x5, UPT ;  /* 0x000000050400788c */ /* 0x000fc8000bf05270 */
[----:B------:R-:W-:Y:S02]  /*27b0*/  USEL UR6, URZ, 0x1, UP0 ;  /* 0x00000001ff067887 */ /* 0x000fe40008000000 */
[----:B------:R-:W-:-:S04]  /*27c0*/  USEL UR4, UR4, URZ, UP0 ;  /* 0x000000ff04047287 */ /* 0x000fc80008000000 */
[----:B------:R-:W-:Y:S01]  /*27d0*/  ULEA UR5, UR4, UR7, 0x3 ;  /* 0x0000000704057291 */ /* 0x000fe2000f8e18ff */
[----:B------:R-:W-:-:S04]  /*27e0*/  LOP3.LUT R2, R12, UR6, RZ, 0x3c, !PT ;  /* 0x000000060c027c12 */ /* 0x000fc8000f8e3cff */
[----:B-1----:R-:W-:-:S04]  /*27f0*/  SHF.L.U32 R3, R2, 0x1f, RZ ;  /* 0x0000001f02037819 */ /* 0x002fc800000006ff */
[----:B------:R-:W1:Y:S02]  /*2800*/  SYNCS.PHASECHK.TRANS64.TRYWAIT P0, [UR5], R3 ;  /* 0x00000003ff0075a7 */ /* 0x000e640008001105 */
[----:B-1----:R-:W-:Y:S05]  /*2810*/  @!P0 BRA `(.L_x_44) ;  /* 0x0000007000008947 */ /* 0x002fea0003800000 */
.L_x_146:
        /* <DEDUP_REMOVED lines=9> */
.L_x_148:
        /* <DEDUP_REMOVED lines=9> */
.L_x_150:
[----:B------:R-:W-:-:S04]  /*2940*/  UIADD3 UR4, UPT, UPT, UR4, 0x1, URZ ;  /* 0x0000000104047890 */ /* 0x000fc8000fffe0ff */
[----:B------:R-:W-:-:S04]  /*2950*/  UISETP.NE.AND UP0, UPT, UR4, 0x5, UPT ;  /* 0x000000050400788c */ /* 0x000fc8000bf05270 */
[----:B------:R-:W-:Y:S02]  /*2960*/  USEL UR5, URZ, 0x1, UP0 ;  /* 0x00000001ff057887 */ /* 0x000fe40008000000 */
[----:B------:R-:W-:-:S04]  /*2970*/  USEL UR4, UR4, URZ, UP0 ;  /* 0x000000ff04047287 */ /* 0x000fc80008000000 */
[----:B------:R-:W-:Y:S01]  /*2980*/  ULEA UR4, UR4, UR7, 0x3 ;  /* 0x0000000704047291 */ /* 0x000fe2000f8e18ff */
[----:B-1----:R-:W-:-:S04]  /*2990*/  LOP3.LUT R3, R2, UR5, RZ, 0x3c, !PT ;  /* 0x0000000502037c12 */ /* 0x002fc8000f8e3cff */
[----:B------:R-:W-:Y:S01]  /*29a0*/  SHF.L.U32 R3, R3, 0x1f, RZ ;  /* 0x0000001f03037819 */ /* 0x000fe200000006ff */
[----:B------:R-:W-:-:S07]  /*29b0*/  IMAD.U32 R0, RZ, RZ, UR4 ;  /* 0x00000004ff007e24 */ /* 0x000fce000f8e00ff */
.L_x_47:
[----:B-1----:R1:W3:Y:S02]  /*29c0*/  SYNCS.PHASECHK.TRANS64.TRYWAIT P0, [R0+URZ], R3 ;  /* 0x00000003000075a7 */ /* 0x0022e400080011ff */
[----:B---3--:R-:W-:Y:S05]  /*29d0*/  @!P0 NANOSLEEP.SYNCS 0x989680 ;  /* 0x009896800000895d */ /* 0x008fea0003900000 */
[----:B------:R-:W3:Y:S02]  /*29e0*/  @!P0 SYNCS.PHASECHK.TRANS64 P0, [R0+URZ], R3 ;  /* 0x00000003000085a7 */ /* 0x000ee400080010ff */
[----:B--23--:R-:W-:Y:S05]  /*29f0*/  @P0 EXIT ;  /* 0x000000000000094d */ /* 0x00cfea0003800000 */
[----:B------:R-:W-:Y:S05]  /*2a00*/  BRA `(.L_x_47) ;  /* 0xfffffffc00ec7947 */ /* 0x000fea000383ffff */
.L_x_22:
[----:B------:R-:W2:Y:S02]  /*2a10*/  S2UR UR4, SR_CgaCtaId ;  /* 0x00000000000479c3 */ /* 0x000ea40000008800 */
[----:B--2---:R-:W-:-:S04]  /*2a20*/  UISETP.NE.AND UP0, UPT, UR4, URZ, UPT ;  /* 0x000000ff0400728c */ /* 0x004fc8000bf05270 */
[----:B------:R-:W-:-:S09]  /*2a30*/  UISETP.NE.OR UP0, UPT, UR18, 0x1, UP0 ;  /* 0x000000011200788c */ /* 0x000fd20008705670 */
[----:B------:R-:W-:Y:S05]  /*2a40*/  BRA.U UP0, `(.L_x_48) ;  /* 0x00000005004c7547 */ /* 0x000fea000b800000 */
[----:B------:R-:W2:Y:S01]  /*2a50*/  S2UR UR5, SR_CgaCtaId ;  /* 0x00000000000579c3 */ /* 0x000ea20000008800 */
[----:B------:R-:W-:Y:S01]  /*2a60*/  UMOV UR4, 0x400 ;  /* 0x0000040000047882 */ /* 0x000fe20000000000 */
[----:B------:R-:W-:Y:S01]  /*2a70*/  ISETP.GE.U32.AND P2, PT, R0, 0x2, PT ;  /* 0x000000020000780c */ /* 0x000fe20003f46070 */
[----:B------:R-:W-:Y:S01]  /*2a80*/  IMAD.MOV.U32 R12, RZ, RZ, 0x1 ;  /* 0x00000001ff0c7424 */ /* 0x000fe200078e00ff */
[----:B------:R-:W-:Y:S02]  /*2a90*/  CS2R R10, SRZ ;  /* 0x00000000000a7805 */ /* 0x000fe4000001ff00 */
[----:B------:R-:W-:Y:S01]  /*2aa0*/  CS2R R8, SRZ ;  /* 0x0000000000087805 */ /* 0x000fe2000001ff00 */
[----:B--2---:R-:W-:-:S03]  /*2ab0*/  ULEA UR6, UR5, UR4, 0x18 ;  /* 0x0000000405067291 */ /* 0x004fc6000f8ec0ff */
[----:B------:R-:W-:-:S09]  /*2ac0*/  UMOV UR5, URZ ;  /* 0x000000ff00057c82 */ /* 0x000fd20008000000 */
.L_x_52:
[----:B------:R-:W-:Y:S02]  /*2ad0*/  LEA R2, R8, UR6, 0x3 ;  /* 0x0000000608027c11 */ /* 0x000fe4000f8e18ff */
[----:B------:R-:W-:-:S03]  /*2ae0*/  SHF.L.U32 R5, R9, 0x1f, RZ ;  /* 0x0000001f09057819 */ /* 0x000fc600000006ff */
[----:B------:R-:W-:Y:S01]  /*2af0*/  VIADD R4, R2, 0x110 ;  /* 0x0000011002047836 */ /* 0x000fe20000000000 */
[----:B------:R-:W2:Y:S02]  /*2b00*/  SYNCS.PHASECHK.TRANS64.TRYWAIT P0, [R2+URZ+0x100], R5 ;  /* 0x00010005020075a7 */ /* 0x000ea400080011ff */
[----:B--2---:R-:W-:Y:S05]  /*2b10*/  @!P0 BRA `(.L_x_49) ;  /* 0x0000006c00888947 */ /* 0x004fea0003800000 */
.L_x_151:
[----:B------:R-:W-:Y:S01]  /*2b20*/  ULEA UR4, UR5, UR6, 0x3 ;  /* 0x0000000605047291 */ /* 0x000fe2000f8e18ff */
[----:B------:R-:W-:Y:S02]  /*2b30*/  PRMT R4, RZ, 0x654, R4 ;  /* 0x00000654ff047816 */ /* 0x000fe40000000004 */
[----:B--2---:R-:W-:Y:S01]  /*2b40*/  SHF.L.U32 R5, R12, 0x1f, RZ ;  /* 0x0000001f0c057819 */ /* 0x004fe200000006ff */
[----:B------:R-:W-:Y:S01]  /*2b50*/  UIADD3 UR7, UPT, UPT, UR4, 0xa0, URZ ;  /* 0x000000a004077890 */ /* 0x000fe2000fffe0ff */
[----:B------:R2:W-:Y:S05]  /*2b60*/  SYNCS.ARRIVE.TRANS64.RED.A1T0 RZ, [R4+URZ], RZ ;  /* 0x000000ff04ff79a7 */ /* 0x0005ea00081004ff */
[----:B------:R-:W-:Y:S01]  /*2b70*/  IMAD.U32 R7, RZ, RZ, UR7 ;  /* 0x00000007ff077e24 */ /* 0x000fe2000f8e00ff */
[----:B------:R-:W3:Y:S04]  /*2b80*/  SYNCS.PHASECHK.TRANS64.TRYWAIT P0, [UR4+0xb0], R5 ;  /* 0x0000b005ff0075a7 */ /* 0x000ee80008001104 */
[----:B------:R-:W-:Y:S01]  /*2b90*/  PRMT R6, R0, 0x654, R7 ;  /* 0x0000065400067816 */ /* 0x000fe20000000007 */
[----:B--2---:R-:W-:Y:S01]  /*2ba0*/  @!P2 IMAD.MOV.U32 R4, RZ, RZ, 0x10 ;  /* 0x00000010ff04a424 */ /* 0x004fe200078e00ff */
[----:B---3--:R-:W-:Y:S06]  /*2bb0*/  @!P0 BRA `(.L_x_50) ;  /* 0x0000006c00748947 */ /* 0x008fec0003800000 */
.L_x_153:
[----:B------:R-:W-:Y:S01]  /*2bc0*/  ULEA UR8, UR5, UR6, 0x4 ;  /* 0x0000000605087291 */ /* 0x000fe2000f8e20ff */
[----:B------:R-:W-:Y:S01]  /*2bd0*/  SEL R3, R6, R3, !P2 ;  /* 0x0000000306037207 */ /* 0x000fe20005000000 */
[----:B------:R-:W-:Y:S01]  /*2be0*/  UIADD3 UR9, UPT, UPT, UR4, 0xa0, URZ ;  /* 0x000000a004097890 */ /* 0x000fe2000fffe0ff */
[----:B--2---:R-:W-:Y:S01]  /*2bf0*/  LEA R2, R11, UR6, 0x3 ;  /* 0x000000060b027c11 */ /* 0x004fe2000f8e18ff */
[----:B------:R-:W-:Y:S01]  /*2c00*/  UIADD3 UR8, UPT, UPT, UR8, 0x130, URZ ;  /* 0x0000013008087890 */ /* 0x000fe2000fffe0ff */
[----:B------:R-:W-:Y:S01]  /*2c10*/  SHF.L.U32 R5, R10, 0x1f, RZ ;  /* 0x0000001f0a057819 */ /* 0x000fe200000006ff */
[----:B------:R2:W-:Y:S01]  /*2c20*/  @!P2 SYNCS.ARRIVE.TRANS64.RED RZ, [R3+URZ], R4 ;  /* 0x0000000403ffa9a7 */ /* 0x0005e200080004ff */
[----:B------:R-:W-:Y:S01]  /*2c30*/  UIADD3 UR4, UPT, UPT, UR5, 0x1, URZ ;  /* 0x0000000105047890 */ /* 0x000fe2000fffe0ff */
[----:B------:R-:W-:-:S03]  /*2c40*/  VIADD R8, R8, 0x1 ;  /* 0x0000000108087836 */ /* 0x000fc60000000000 */
[----:B------:R-:W-:Y:S02]  /*2c50*/  UISETP.NE.AND UP0, UPT, UR4, 0x2, UPT ;  /* 0x000000020400788c */ /* 0x000fe4000bf05270 */
[----:B------:R-:W-:Y:S06]  /*2c60*/  UGETNEXTWORKID.BROADCAST [UR8], [UR9] ;  /* 0x00000000080073ca */ /* 0x000fec0008000100 */
[----:B------:R-:W-:Y:S01]  /*2c70*/  USEL UR7, URZ, 0x1, UP0 ;  /* 0x00000001ff077887 */ /* 0x000fe20008000000 */
[----:B------:R-:W-:Y:S01]  /*2c80*/  ISETP.NE.AND P0, PT, R8, 0x2, PT ;  /* 0x000000020800780c */ /* 0x000fe20003f05270 */
[----:B------:R-:W-:Y:S01]  /*2c90*/  USEL UR5, UR4, URZ, UP0 ;  /* 0x000000ff04057287 */ /* 0x000fe20008000000 */
[----:B------:R-:W3:Y:S03]  /*2ca0*/  SYNCS.PHASECHK.TRANS64.TRYWAIT P1, [R2+URZ+0xa0], R5 ;  /* 0x0000a005020075a7 */ /* 0x000ee600080211ff */
[----:B------:R-:W-:Y:S01]  /*2cb0*/  LOP3.LUT R12, R12, UR7, RZ, 0x3c, !PT ;  /* 0x000000070c0c7c12 */ /* 0x000fe2000f8e3cff */
[----:B--23--:R-:W-:Y:S07]  /*2cc0*/  @!P1 BRA `(.L_x_51) ;  /* 0x0000006c00489947 */ /* 0x00cfee0003800000 */
.L_x_154:
[C---:B------:R-:W-:Y:S01]  /*2cd0*/  LEA R4, R11.reuse, UR6, 0x4 ;  /* 0x000000060b047c11 */ /* 0x040fe2000f8e20ff */
[----:B--2---:R-:W-:Y:S01]  /*2ce0*/  VIADD R2, R2, 0xb0 ;  /* 0x000000b002027836 */ /* 0x004fe20000000000 */
[----:B------:R-:W-:Y:S01]  /*2cf0*/  SEL R8, R8, RZ, P0 ;  /* 0x000000ff08087207 */ /* 0x000fe20000000000 */
[----:B------:R-:W-:-:S03]  /*2d00*/  VIADD R11, R11, 0x1 ;  /* 0x000000010b0b7836 */ /* 0x000fc60000000000 */
[----:B------:R-:W2:Y:S01]  /*2d10*/  LDS.128 R4, [R4+0x130] ;  /* 0x0001300004047984 */ /* 0x000ea20000000c00 */
[----:B------:R-:W-:Y:S02]  /*2d20*/  PRMT R2, RZ, 0x654, R2 ;  /* 0x00000654ff027816 */ /* 0x000fe40000000002 */
[C---:B------:R-:W-:Y:S01]  /*2d30*/  ISETP.NE.AND P1, PT, R11.reuse, 0x2, PT ;  /* 0x000000020b00780c */ /* 0x040fe20003f25270 */
[----:B------:R-:W-:Y:S01]  /*2d40*/  @!PT LDS RZ, [RZ] ;  /* 0x00000000fffff984 */ /* 0x000fe20000000800 */
[----:B------:R-:W-:Y:S01]  /*2d50*/  @!PT LDS RZ, [RZ] ;  /* 0x00000000fffff984 */ /* 0x000fe20000000800 */
[----:B------:R-:W-:Y:S01]  /*2d60*/  @!PT LDS RZ, [RZ] ;  /* 0x00000000fffff984 */ /* 0x000fe20000000800 */
[----:B------:R-:W-:Y:S01]  /*2d70*/  @!PT LDS RZ, [RZ] ;  /* 0x00000000fffff984 */ /* 0x000fe20000000800 */
[----:B------:R3:W-:Y:S06]  /*2d80*/  MEMBAR.ALL.CTA ;  /* 0x0000000000007992 */ /* 0x0007ec0000008000 */
[----:B---3--:R-:W3:Y:S01]  /*2d90*/  FENCE.VIEW.ASYNC.S ;  /* 0x00000000000073c6 */ /* 0x008ee20000000000 */
[----:B------:R-:W-:Y:S01]  /*2da0*/  SEL R11, R11, RZ, P1 ;  /* 0x000000ff0b0b7207 */ /* 0x000fe20000800000 */
[----:B---3--:R3:W-:Y:S01]  /*2db0*/  SYNCS.ARRIVE.TRANS64.RED.A1T0 RZ, [R2+URZ], RZ ;  /* 0x000000ff02ff79a7 */ /* 0x0087e200081004ff */
[----:B--2---:R-:W-:-:S02]  /*2dc0*/  LOP3.LUT P3, RZ, R6, 0x1, RZ, 0xc0, !PT ;  /* 0x0000000106ff7812 */ /* 0x004fc4000786c0ff */
[----:B------:R-:W-:-:S04]  /*2dd0*/  SEL R5, RZ, 0x1, P1 ;  /* 0x00000001ff057807 */ /* 0x000fc80000800000 */
[----:B------:R-:W-:Y:S02]  /*2de0*/  LOP3.LUT R10, R10, R5, RZ, 0x3c, !PT ;  /* 0x000000050a0a7212 */ /* 0x000fe400078e3cff */
[----:B---3--:R-:W-:-:S04]  /*2df0*/  SEL R2, RZ, 0x1, P0 ;  /* 0x00000001ff027807 */ /* 0x008fc80000000000 */
[----:B------:R-:W-:Y:S01]  /*2e00*/  LOP3.LUT R9, R9, R2, RZ, 0x3c, !PT ;  /* 0x0000000209097212 */ /* 0x000fe200078e3cff */
[----:B------:R-:W-:Y:S06]  /*2e10*/  @P3 BRA `(.L_x_52) ;  /* 0xfffffffc002c3947 */ /* 0x000fec000383ffff */
[----:B------:R-:W-:Y:S01]  /*2e20*/  ULEA UR4, UR5, UR6, 0x3 ;  /* 0x0000000605047291 */ /* 0x000fe2000f8e18ff */
[----:B------:R-:W-:-:S08]  /*2e30*/  SHF.L.U32 R3, R12, 0x1f, RZ ;  /* 0x0000001f0c037819 */ /* 0x000fd000000006ff */
[----:B------:R-:W2:Y:S02]  /*2e40*/  SYNCS.PHASECHK.TRANS64 P0, [UR4+0xb0], R3 ;  /* 0x0000b003ff0075a7 */ /* 0x000ea40008001004 */
[----:B--2---:R-:W-:Y:S05]  /*2e50*/  @P0 BRA `(.L_x_53) ;  /* 0x0000000000080947 */ /* 0x004fea0003800000 */
[----:B------:R-:W2:Y:S02]  /*2e60*/  SYNCS.PHASECHK.TRANS64.TRYWAIT P0, [UR4+0xb0], R3 ;  /* 0x0000b003ff0075a7 */ /* 0x000ea40008001104 */
[----:B--2---:R-:W-:Y:S05]  /*2e70*/  @!P0 BRA `(.L_x_54) ;  /* 0x0000006800f08947 */ /* 0x004fea0003800000 */
.L_x_53:
[----:B------:R-:W-:-:S04]  /*2e80*/  UIADD3 UR7, UPT, UPT, UR5, 0x1, URZ ;  /* 0x0000000105077890 */ /* 0x000fc8000fffe0ff */
[----:B------:R-:W-:-:S04]  /*2e90*/  UISETP.NE.AND UP0, UPT, UR7, 0x2, UPT ;  /* 0x000000020700788c */ /* 0x000fc8000bf05270 */
[----:B------:R-:W-:Y:S02]  /*2ea0*/  USEL UR8, URZ, 0x1, UP0 ;  /* 0x00000001ff087887 */ /* 0x000fe40008000000 */
[----:B------:R-:W-:-:S04]  /*2eb0*/  USEL UR7, UR7, URZ, UP0 ;  /* 0x000000ff07077287 */ /* 0x000fc80008000000 */
[----:B------:R-:W-:Y:S01]  /*2ec0*/  ULEA UR7, UR7, UR6, 0x3 ;  /* 0x0000000607077291 */ /* 0x000fe2000f8e18ff */
[----:B--2---:R-:W-:-:S04]  /*2ed0*/  LOP3.LUT R3, R12, UR8, RZ, 0x3c, !PT ;  /* 0x000000080c037c12 */ /* 0x004fc8000f8e3cff */
[----:B------:R-:W-:-:S04]  /*2ee0*/  SHF.L.U32 R0, R3, 0x1f, RZ ;  /* 0x0000001f03007819 */ /* 0x000fc800000006ff */
[----:B------:R-:W2:Y:S02]  /*2ef0*/  SYNCS.PHASECHK.TRANS64 P0, [UR7+0xb0], R0 ;  /* 0x0000b000ff0075a7 */ /* 0x000ea40008001007 */
[----:B-12---:R-:W-:Y:S05]  /*2f00*/  @P0 EXIT ;  /* 0x000000000000094d */ /* 0x006fea0003800000 */
[----:B------:R-:W-:Y:S02]  /*2f10*/  SHF.L.U32 R3, R3, 0x1f, RZ ;  /* 0x0000001f03037819 */ /* 0x000fe400000006ff */
[----:B------:R-:W-:-:S07]  /*2f20*/  MOV R0, UR7 ;  /* 0x0000000700007c02 */ /* 0x000fce0008000f00 */
.L_x_55:
[----:B-1----:R1:W2:Y:S02]  /*2f30*/  SYNCS.PHASECHK.TRANS64.TRYWAIT P0, [R0+URZ+0xb0], R3 ;  /* 0x0000b003000075a7 */ /* 0x0022a400080011ff */
[----:B--2---:R-:W-:Y:S05]  /*2f40*/  @!P0 NANOSLEEP.SYNCS 0x989680 ;  /* 0x009896800000895d */ /* 0x004fea0003900000 */
[----:B------:R-:W2:Y:S02]  /*2f50*/  @!P0 SYNCS.PHASECHK.TRANS64 P0, [R0+URZ+0xb0], R3 ;  /* 0x0000b003000085a7 */ /* 0x000ea400080010ff */
[----:B--2---:R-:W-:Y:S05]  /*2f60*/  @P0 EXIT ;  /* 0x000000000000094d */ /* 0x004fea0003800000 */
[----:B------:R-:W-:Y:S05]  /*2f70*/  BRA `(.L_x_55) ;  /* 0xfffffffc00ec7947 */ /* 0x000fea000383ffff */
.L_x_48:
[----:B------:R-:W-:Y:S05]  /*2f80*/  BRA.U UP4, `(.L_x_56) ;  /* 0x0000000d04a07547 */ /* 0x000fea000b800000 */
[----:B------:R-:W2:Y:S01]  /*2f90*/  S2UR UR7, SR_CgaCtaId ;  /* 0x00000000000779c3 */ /* 0x000ea20000008800 */
[----:B------:R-:W-:Y:S01]  /*2fa0*/  UMOV UR4, 0x40 ;  /* 0x0000004000047882 */ /* 0x000fe20000000000 */
[----:B------:R-:W-:Y:S01]  /*2fb0*/  NOP ;  /* 0x0000000000007918 */ /* 0x000fe20000000000 */
[----:B------:R-:W-:Y:S01]  /*2fc0*/  UMOV UR6, 0x400 ;  /* 0x0000040000067882 */ /* 0x000fe20000000000 */
[----:B--2---:R-:W-:Y:S02]  /*2fd0*/  ULEA UR5, UR7, UR4, 0x18 ;  /* 0x0000000407057291 */ /* 0x004fe4000f8ec0ff */
[----:B------:R-:W-:-:S07]  /*2fe0*/  ULEA UR6, UR7, UR6, 0x18 ;  /* 0x0000000607067291 */ /* 0x000fce000f8ec0ff */
[----:B------:R-:W2:Y:S02]  /*2ff0*/  LDS.U8 R0, [UR5+0x1c] ;  /* 0x00001c05ff007984 */ /* 0x000ea40008000000 */
[----:B--2---:R-:W-:-:S13]  /*3000*/  ISETP.NE.AND P0, PT, R0, RZ, PT ;  /* 0x000000ff0000720c */ /* 0x004fda0003f05270 */
[----:B------:R-:W-:Y:S05]  /*3010*/  @P0 BRA `(.L_x_57) ;  /* 0x0000000000580947 */ /* 0x000fea0003800000 */
[----:B------:R-:W-:-:S13]  /*3020*/  ELECT P0, URZ, PT ;  /* 0x0000000000ff782f */ /* 0x000fda0003800000 */
[----:B------:R-:W-:Y:S05]  /*3030*/  @!P0 BRA `(.L_x_58) ;  /* 0x0000000000608947 */ /* 0x000fea0003800000 */
[----:B------:R-:W-:Y:S01]  /*3040*/  UMOV UR4, 0x10 ;  /* 0x0000001000047882 */ /* 0x000fe20000000000 */
[----:B------:R-:W-:Y:S01]  /*3050*/  HFMA2 R0, -RZ, RZ, 0, 5.9604644775390625e-08 ;  /* 0x00000001ff007431 */ /* 0x000fe200000001ff */
[----:B------:R-:W-:-:S03]  /*3060*/  MOV R3, 0xffff ;  /* 0x0000ffff00037802 */ /* 0x000fc60000000f00 */
[----:B------:R-:W-:Y:S04]  /*3070*/  DEPBAR.LE SB2, 0x36 ;  /* 0x0000ad800000791a */ /* 0x000fe80000000000 */
[----:B------:R-:W2:Y:S02]  /*3080*/  UTCATOMSWS.FIND_AND_SET.ALIGN UP0, UR4, UR4 ;  /* 0x00000004000475e3 */ /* 0x000ea40008000800 */
[----:B--2---:R-:W-:Y:S01]  /*3090*/  MOV R4, UR4 ;  /* 0x0000000400047c02 */ /* 0x004fe20008000f00 */
[----:B------:R-:W-:Y:S06]  /*30a0*/  BRA.U UP0, `(.L_x_59) ;  /* 0x0000000100187547 */ /* 0x000fec000b800000 */
.L_x_60:
[----:B------:R-:W-:Y:S05]  /*30b0*/  NANOSLEEP 0x64 ;  /* 0x000000640000795d */ /* 0x000fea0003800000 */
[----:B------:R-:W-:-:S05]  /*30c0*/  UMOV UR4, 0x10 ;  /* 0x0000001000047882 */ /* 0x000fca0000000000 */
[----:B------:R-:W-:Y:S04]  /*30d0*/  DEPBAR.LE SB2, 0x36 ;  /* 0x0000ad800000791a */ /* 0x000fe80000000000 */
[----:B------:R-:W2:Y:S02]  /*30e0*/  UTCATOMSWS.FIND_AND_SET.ALIGN UP0, UR4, UR4 ;  /* 0x00000004000475e3 */ /* 0x000ea40008000800 */
[----:B--2---:R-:W-:Y:S01]  /*30f0*/  MOV R4, UR4 ;  /* 0x0000000400047c02 */ /* 0x004fe20008000f00 */
[----:B------:R-:W-:Y:S05]  /*3100*/  BRA.U !UP0, `(.L_x_60) ;  /* 0xfffffffd08e87547 */ /* 0x000fea000b83ffff */
.L_x_59:
[-C--:B------:R-:W-:Y:S02]  /*3110*/  SHF.L.U32 R3, R3, R4.reuse, RZ ;  /* 0x0000000403037219 */ /* 0x080fe400000006ff */
[----:B------:R-:W-:Y:S01]  /*3120*/  SHF.L.U32 R0, R0, R4, RZ ;  /* 0x0000000400007219 */ /* 0x000fe200000006ff */
[----:B------:R-:W-:Y:S02]  /*3130*/  IMAD.SHL.U32 R4, R4, 0x20, RZ ;  /* 0x0000002004047824 */ /* 0x000fe400078e00ff */
[----:B------:R2:W-:Y:S04]  /*3140*/  ATOMS.OR RZ, [UR5+0x14], R3 ;  /* 0x00001403ffff798c */ /* 0x0005e8000b000005 */
[----:B------:R2:W-:Y:S04]  /*3150*/  ATOMS.OR RZ, [UR5+0x18], R0 ;  /* 0x00001800ffff798c */ /* 0x0005e8000b000005 */
[----:B------:R2:W-:Y:S01]  /*3160*/  STS [UR6+0x150], R4 ;  /* 0x00015004ff007988 */ /* 0x0005e20008000806 */
[----:B------:R-:W-:Y:S05]  /*3170*/  BRA `(.L_x_58) ;  /* 0x0000000000107947 */ /* 0x000fea0003800000 */
.L_x_57:
[----:B------:R-:W-:Y:S02]  /*3180*/  MOV R0, 0xffffffff ;  /* 0xffffffff00007802 */ /* 0x000fe40000000f00 */
[----:B------:R-:W-:-:S03]  /*3190*/  MOV R4, 0x31c0 ;  /* 0x000031c000047802 */ /* 0x000fc60000000f00 */
[----:B------:R2:W-:Y:S04]  /*31a0*/  STS [UR6+0x150], R0 ;  /* 0x00015000ff007988 */ /* 0x0005e80008000806 */
[----:B-12--5:R-:W-:Y:S05]  /*31b0*/  CALL.REL.NOINC `($__internal_1_$__cuda_sm10x_tcgen05_guardrail_trap_phase_invalid_during_alloc) ;  /* 0x0000007000387944 */ /* 0x026fea0003c00000 */
.L_x_58:
[----:B------:R-:W-:Y:S05]  /*31c0*/  WARPSYNC.ALL ;  /* 0x0000000000007948 */ /* 0x000fea0003800000 */
[----:B------:R-:W3:Y:S01]  /*31d0*/  S2UR UR4, SR_CgaCtaId ;  /* 0x00000000000479c3 */ /* 0x000ee20000008800 */
[----:B------:R-:W-:Y:S01]  /*31e0*/  UMOV UR17, 0x400 ;  /* 0x0000040000117882 */ /* 0x000fe20000000000 */
[----:B------:R-:W-:-:S06]  /*31f0*/  NOP ;  /* 0x0000000000007918 */ /* 0x000fcc0000000000 */
[----:B------:R-:W-:Y:S06]  /*3200*/  BAR.ARV 0x6, 0xa0 ;  /* 0x0182800000007b1d */ /* 0x000fec0000002000 */
[----:B------:R-:W4:Y:S01]  /*3210*/  LDCU UR5, c[0x0][0x38c] ;  /* 0x00007180ff0577ac */ /* 0x000f220008000800 */
[----:B------:R-:W-:Y:S01]  /*3220*/  LOP3.LUT R2, R2, 0xffff, RZ, 0xc0, !PT ;  /* 0x0000ffff02027812 */ /* 0x000fe200078ec0ff */
[----:B------:R-:W-:Y:S01]  /*3230*/  IMAD.MOV.U32 R11, RZ, RZ, 0x1 ;  /* 0x00000001ff0b7424 */ /* 0x000fe200078e00ff */
[----:B------:R-:W-:Y:S01]  /*3240*/  CS2R R8, SRZ ;  /* 0x0000000000087805 */ /* 0x000fe2000001ff00 */
[----:B------:R-:W1:Y:S01]  /*3250*/  LDCU UR8, c[0x0][0x38c] ;  /* 0x00007180ff0877ac */ /* 0x000e620008000800 */
[----:B------:R-:W-:Y:S01]  /*3260*/  R2UR UR19, R2 ;  /* 0x00000000021372ca */ /* 0x000fe200000e0000 */
[----:B------:R-:W-:Y:S01]  /*3270*/  IMAD.MOV.U32 R10, RZ, RZ, RZ ;  /* 0x000000ffff0a7224 */ /* 0x000fe200078e00ff */
[----:B------:R-:W-:Y:S01]  /*3280*/  UMOV UR22, URZ ;  /* 0x000000ff00167c82 */ /* 0x000fe20008000000 */
[----:B------:R-:W-:Y:S01]  /*3290*/  UMOV UR14, URZ ;  /* 0x000000ff000e7c82 */ /* 0x000fe20008000000 */
[----:B---3--:R-:W-:Y:S01]  /*32a0*/  ULEA UR17, UR4, UR17, 0x18 ;  /* 0x0000001104117291 */ /* 0x008fe2000f8ec0ff */
[----:B------:R-:W-:Y:S01]  /*32b0*/  UMOV UR26, 0x0 ;  /* 0x00000000001a7882 */ /* 0x000fe20000000000 */
[----:B------:R-:W-:-:S02]  /*32c0*/  UMOV UR27, 0x4400490 ;  /* 0x04400490001b7882 */ /* 0x000fc40000000000 */
[----:B------:R-:W-:Y:S02]  /*32d0*/  UIADD3 UR6, UPT, UPT, UR17, 0x8800, URZ ;  /* 0x0000880011067890 */ /* 0x000fe4000fffe0ff */
[----:B------:R-:W-:Y:S02]  /*32e0*/  UIADD3 UR7, UPT, UPT, UR17, 0xd800, URZ ;  /* 0x0000d80011077890 */ /* 0x000fe4000fffe0ff */
[----:B----4-:R-:W-:Y:S01]  /*32f0*/  UIADD3 UR5, UPT, UPT, UR5, 0x1f, URZ ;  /* 0x0000001f05057890 */ /* 0x010fe2000fffe0ff */
[----:B--2---:R-:W2:Y:S01]  /*3300*/  LDS R0, [UR17+0x150] ;  /* 0x00015011ff007984 */ /* 0x004ea20008000800 */
[----:B------:R-:W-:Y:S02]  /*3310*/  USHF.R.U32.HI UR6, URZ, 0x4, UR6 ;  /* 0x00000004ff067899 */ /* 0x000fe40008011606 */
[----:B------:R-:W-:Y:S02]  /*3320*/  USHF.R.S32.HI UR4, URZ, 0x1f, UR5 ;  /* 0x0000001fff047899 */ /* 0x000fe40008011405 */
[----:B------:R-:W-:-:S02]  /*3330*/  ULOP3.LUT UR6, UR6, 0x3fff, URZ, 0xc0, !UPT ;  /* 0x00003fff06067892 */ /* 0x000fc4000f8ec0ff */
[----:B------:R-:W-:Y:S02]  /*3340*/  ULEA.HI UR4, UR4, UR5, URZ, 0x5 ;  /* 0x0000000504047291 */ /* 0x000fe4000f8f28ff */
[----:B------:R-:W-:Y:S02]  /*3350*/  USHF.R.U32.HI UR5, URZ, 0x4, UR7 ;  /* 0x00000004ff057899 */ /* 0x000fe40008011607 */
[----:B------:R-:W-:Y:S02]  /*3360*/  USHF.R.S32.HI UR28, URZ, 0x5, UR4 ;  /* 0x00000005ff1c7899 */ /* 0x000fe40008011404 */
[----:B------:R-:W-:Y:S02]  /*3370*/  ULOP3.LUT UR5, UR5, 0x3fff, URZ, 0xc0, !UPT ;  /* 0x00003fff05057892 */ /* 0x000fe4000f8ec0ff */
[----:B------:R-:W-:Y:S02]  /*3380*/  UISETP.LT.AND UP0, UPT, UR28, 0x1, UPT ;  /* 0x000000011c00788c */ /* 0x000fe4000bf01270 */
[----:B------:R-:W-:-:S02]  /*3390*/  ULOP3.LUT UR20, UR6, 0x10000, URZ, 0xfc, !UPT ;  /* 0x0001000006147892 */ /* 0x000fc4000f8efcff */
[----:B------:R-:W-:Y:S02]  /*33a0*/  USEL UR29, UR28, 0x1, !UP0 ;  /* 0x000000011c1d7887 */ /* 0x000fe4000c000000 */
[----:B------:R-:W-:Y:S02]  /*33b0*/  ULOP3.LUT UR21, UR5, 0x10000, URZ, 0xfc, !UPT ;  /* 0x0001000005157892 */ /* 0x000fe4000f8efcff */
[----:B------:R-:W-:Y:S02]  /*33c0*/  UIADD3 UR29, UPT, UPT, -UR29, URZ, URZ ;  /* 0x000000ff1d1d7290 */ /* 0x000fe4000fffe1ff */
[----:B-1----:R-:W-:Y:S01]  /*33d0*/  UISETP.GE.AND UP4, UPT, UR8, 0x1, UPT ;  /* 0x000000010800788c */ /* 0x002fe2000bf86270 */
[----:B------:R-:W-:Y:S01]  /*33e0*/  UMOV UR24, 0x0 ;  /* 0x0000000000187882 */ /* 0x000fe20000000000 */
[----:B------:R-:W-:Y:S01]  /*33f0*/  UMOV UR25, 0x4400490 ;  /* 0x0440049000197882 */ /* 0x000fe20000000000 */
[----:B--2---:R-:W-:-:S15]  /*3400*/  R2UR UR30, R0 ;  /* 0x00000000001e72ca */ /* 0x004fde00000e0000 */
.L_x_67:
[----:B------:R-:W-:Y:S02]  /*3410*/  LEA R0, R10, UR17, 0x3 ;  /* 0x000000110a007c11 */ /* 0x000fe4000f8e18ff */
[----:B------:R-:W-:Y:S02]  /*3420*/  SHF.L.U32 R5, R9, 0x1f, RZ ;  /* 0x0000001f09057819 */ /* 0x000fe400000006ff */
[----:B------:R-:W-:Y:S01]  /*3430*/  PLOP3.LUT P0, PT, PT, PT, UP4, 0x80, 0x8 ;  /* 0x000000000008781c */ /* 0x000fe20003f0f048 */
[----:B------:R-:W-:Y:S01]  /*3440*/  VIADD R3, R0, 0xb0 ;  /* 0x000000b000037836 */ /* 0x000fe20000000000 */
[----:B-1----:R-:W1:Y:S02]  /*3450*/  SYNCS.PHASECHK.TRANS64.TRYWAIT P1, [R0+URZ+0xa0], R5 ;  /* 0x0000a005000075a7 */ /* 0x002e6400080211ff */
[----:B-1-3--:R-:W-:Y:S09]  /*3460*/  @!P1 BRA `(.L_x_61) ;  /* 0x00000064008c9947 */ /* 0x00aff20003800000 */
.L_x_156:
[----:B------:R-:W-:Y:S01]  /*3470*/  LEA R4, R10, UR17, 0x4 ;  /* 0x000000110a047c11 */ /* 0x000fe2000f8e20ff */
[----:B------:R-:W-:Y:S01]  /*3480*/  @UP4 ULEA UR4, UR14, UR17, 0x3 ;  /* 0x000000110e044291 */ /* 0x000fe2000f8e18ff */
[----:B------:R-:W-:Y:S01]  /*3490*/  PLOP3.LUT P2, PT, PT, PT, PT, 0x80, 0x8 ;  /* 0x000000000008781c */ /* 0x000fe20003f4f070 */
[----:B------:R-:W-:Y:S01]  /*34a0*/  ULEA UR23, UR22, UR17, 0x3 ;  /* 0x0000001116177291 */ /* 0x000fe2000f8e18ff */
[----:B------:R-:W-:Y:S02]  /*34b0*/  PRMT R3, RZ, 0x654, R3 ;  /* 0x00000654ff037816 */ /* 0x000fe40000000003 */
[----:B-1----:R-:W1:Y:S01]  /*34c0*/  LDS.128 R4, [R4+0x130] ;  /* 0x0001300004047984 */ /* 0x002e620000000c00 */
[----:B------:R-:W-:Y:S02]  /*34d0*/  @P0 SHF.L.U32 R2, R8, 0x1f, RZ ;  /* 0x0000001f08020819 */ /* 0x000fe400000006ff */
[----:B------:R-:W-:Y:S01]  /*34e0*/  SHF.L.U32 R0, R11, 0x1f, RZ ;  /* 0x0000001f0b007819 */ /* 0x000fe200000006ff */
[----:B------:R-:W-:Y:S01]  /*34f0*/  @!PT LDS RZ, [RZ] ;  /* 0x00000000fffff984 */ /* 0x000fe20000000800 */
[----:B------:R-:W-:Y:S01]  /*3500*/  @!PT LDS RZ, [RZ] ;  /* 0x00000000fffff984 */ /* 0x000fe20000000800 */
[----:B------:R-:W-:Y:S01]  /*3510*/  @!PT LDS RZ, [RZ] ;  /* 0x00000000fffff984 */ /* 0x000fe20000000800 */
[----:B------:R-:W-:Y:S01]  /*3520*/  @!PT LDS RZ, [RZ] ;  /* 0x00000000fffff984 */ /* 0x000fe20000000800 */
[----:B------:R2:W-:Y:S06]  /*3530*/  MEMBAR.ALL.CTA ;  /* 0x0000000000007992 */ /* 0x0005ec0000008000 */
[----:B--2---:R-:W2:Y:S02]  /*3540*/  FENCE.VIEW.ASYNC.S ;  /* 0x00000000000073c6 */ /* 0x004ea40000000000 */
[----:B--2---:R2:W-:Y:S01]  /*3550*/  SYNCS.ARRIVE.TRANS64.RED.A1T0 RZ, [R3+URZ], RZ ;  /* 0x000000ff03ff79a7 */ /* 0x0045e200081004ff */
[----:B------:R2:W3:Y:S01]  /*3560*/  @P0 SYNCS.PHASECHK.TRANS64.TRYWAIT P2, [UR4], R2 ;  /* 0x00000002ff0005a7 */ /* 0x0004e20008041104 */
[----:B------:R-:W-:Y:S01]  /*3570*/  ULEA.HI UR4, UR22, UR22, URZ, 0x1 ;  /* 0x0000001616047291 */ /* 0x000fe2000f8f08ff */
[----:B-1----:R-:W-:-:S03]  /*3580*/  LOP3.LUT P1, RZ, R6, 0x1, RZ, 0xc0, !PT ;  /* 0x0000000106ff7812 */ /* 0x002fc6000782c0ff */
[----:B------:R-:W-:Y:S02]  /*3590*/  USHF.L.U32 UR18, UR4, 0x7, URZ ;  /* 0x0000000704127899 */ /* 0x000fe400080006ff */
[----:B------:R-:W-:Y:S02]  /*35a0*/  ULOP3.LUT UR4, UR4, 0xffe, URZ, 0xc0, !UPT ;  /* 0x00000ffe04047892 */ /* 0x000fe4000f8ec0ff */
[----:B------:R-:W-:Y:S02]  /*35b0*/  ULOP3.LUT UR18, UR18, 0xffffff00, URZ, 0xc0, !UPT ;  /* 0xffffff0012127892 */ /* 0x000fe4000f8ec0ff */
[----:B------:R-:W-:Y:S02]  /*35c0*/  UIADD3 UR4, UPT, UPT, -UR4, UR22, URZ ;  /* 0x0000001604047290 */ /* 0x000fe4000fffe1ff */
[----:B------:R-:W-:Y:S01]  /*35d0*/  UIADD3 UR18, UPT, UPT, UR30, UR18, URZ ;  /* 0x000000121e127290 */ /* 0x000fe2000fffe0ff */
[----:B------:R-:W1:Y:S03]  /*35e0*/  SYNCS.PHASECHK.TRANS64.TRYWAIT P0, [UR23+0xe0], R0 ;  /* 0x0000e000ff0075a7 */ /* 0x000e660008001117 */
[----:B------:R-:W-:Y:S01]  /*35f0*/  ULEA UR18, UR4, UR18, 0x14 ;  /* 0x0000001204127291 */ /* 0x000fe2000f8ea0ff */
[----:B-123--:R-:W-:Y:S11]  /*3600*/  @!P0 BRA `(.L_x_62) ;  /* 0x0000006400388947 */ /* 0x00eff60003800000 */
.L_x_158:
[----:B------:R-:W-:Y:S01]  /*3610*/  IADD3 R10, PT, PT, R10, 0x1, RZ ;  /* 0x000000010a0a7810 */ /* 0x000fe20007ffe0ff */
[----:B------:R-:W-:Y:S06]  /*3620*/  BRA.U !UP4, `(.L_x_63) ;  /* 0x000000010c987547 */ /* 0x000fec000b800000 */
[----:B------:R-:W-:Y:S01]  /*3630*/  UPLOP3.LUT UP2, UPT, UPT, UPT, UPT, 0x40, 0x4 ;  /* 0x000000000004789c */ /* 0x000fe20003f4e870 */
[----:B------:R-:W-:Y:S01]  /*3640*/  UMOV UR16, UR29 ;  /* 0x0000001d00107c82 */ /* 0x000fe20008000000 */
[----:B------:R-:W-:Y:S01]  /*3650*/  UMOV UR15, UR28 ;  /* 0x0000001c000f7c82 */ /* 0x000fe20008000000 */
[----:B------:R-:W-:-:S08]  /*3660*/  UMOV UR6, UR14 ;  /* 0x0000000e00067c82 */ /* 0x000fd00008000000 */
.L_x_66:
[----:B------:R-:W-:Y:S02]  /*3670*/  UIADD3 UR16, UPT, UPT, UR16, 0x1, URZ ;  /* 0x0000000110107890 */ /* 0x000fe4000fffe0ff */
[----:B--2---:R-:W-:Y:S02]  /*3680*/  ULEA UR5, UR6, UR17, 0x3 ;  /* 0x0000001106057291 */ /* 0x004fe4000f8e18ff */
[----:B------:R-:W-:Y:S01]  /*3690*/  UISETP.NE.AND UP3, UPT, UR16, URZ, UPT ;  /* 0x000000ff1000728c */ /* 0x000fe2000bf65270 */
[----:B---3--:R-:W-:Y:S10]  /*36a0*/  @P2 BRA `(.L_x_64) ;  /* 0x00000000000c2947 */ /* 0x008ff40003800000 */
[----:B-1----:R-:W-:Y:S04]  /*36b0*/  SHF.L.U32 R3, R8, 0x1f, RZ ;  /* 0x0000001f08037819 */ /* 0x002fe800000006ff */
[----:B------:R-:W1:Y:S02]  /*36c0*/  SYNCS.PHASECHK.TRANS64.TRYWAIT P0, [UR5], R3 ;  /* 0x00000003ff0075a7 */ /* 0x000e640008001105 */
[----:B-1----:R-:W-:Y:S05]  /*36d0*/  @!P0 BRA `(.L_x_65) ;  /* 0x00000064001c8947 */ /* 0x002fea0003800000 */
.L_x_64:
[----:B------:R-:W-:Y:S01]  /*36e0*/  UISETP.NE.AND UP0, UPT, UR15, 0x1, UPT ;  /* 0x000000010f00788c */ /* 0x000fe2000bf05270 */
[----:B------:R-:W-:Y:S01]  /*36f0*/  PLOP3.LUT P2, PT, PT, PT, PT, 0x80, 0x8 ;  /* 0x000000000008781c */ /* 0x000fe20003f4f070 */
[----:B------:R-:W-:Y:S02]  /*3700*/  UIADD3 UR4, UPT, UPT, UR6, 0x1, URZ ;  /* 0x0000000106047890 */ /* 0x000fe4000fffe0ff */
[----:B------:R-:W-:Y:S02]  /*3710*/  ULEA UR12, UR6, UR21, 0xa ;  /* 0x00000015060c7291 */ /* 0x000fe4000f8e50ff */
[----:B------:R-:W-:Y:S01]  /*3720*/  UISETP.NE.AND UP1, UPT, UR4, 0x5, UPT ;  /* 0x000000050400788c */ /* 0x000fe2000bf25270 */
[----:B------:R-:W-:Y:S01]  /*3730*/  PLOP3.LUT P0, PT, PT, PT, UP0, 0x80, 0x8 ;  /* 0x000000000008781c */ /* 0x000fe20003f0f008 */
[----:B------:R-:W-:Y:S02]  /*3740*/  UIADD3 UR10, UPT, UPT, UR12, 0x2, URZ ;  /* 0x000000020c0a7890 */ /* 0x000fe4000fffe0ff */
[----:B------:R-:W-:Y:S02]  /*3750*/  USEL UR7, URZ, 0x1, UP1 ;  /* 0x00000001ff077887 */ /* 0x000fe40008800000 */
[----:B------:R-:W-:Y:S02]  /*3760*/  USEL UR14, UR4, URZ, UP1 ;  /* 0x000000ff040e7287 */ /* 0x000fe40008800000 */
[----:B------:R-:W-:Y:S02]  /*3770*/  UIADD3 UR15, UPT, UPT, UR15, -0x1, URZ ;  /* 0xffffffff0f0f7890 */ /* 0x000fe4000fffe0ff */
[----:B------:R-:W-:Y:S01]  /*3780*/  @UP0 ULEA UR4, UR14, UR17, 0x3 ;  /* 0x000000110e040291 */ /* 0x000fe2000f8e18ff */
[----:B------:R-:W-:Y:S01]  /*3790*/  LOP3.LUT R8, R8, UR7, RZ, 0x3c, !PT ;  /* 0x0000000708087c12 */ /* 0x000fe2000f8e3cff */
[----:B------:R-:W-:Y:S01]  /*37a0*/  UIADD3 UR7, UPT, UPT, UR5, 0x28, URZ ;  /* 0x0000002805077890 */ /* 0x000fe2000fffe0ff */
[----:B------:R-:W-:Y:S02]  /*37b0*/  UMOV UR13, 0x80004020 ;  /* 0x80004020000d7882 */ /* 0x000fe40000000000 */
[----:B-1----:R-:W-:Y:S01]  /*37c0*/  @P0 SHF.L.U32 R0, R8, 0x1f, RZ ;  /* 0x0000001f08000819 */ /* 0x002fe200000006ff */
[----:B------:R-:W-:Y:S01]  /*37d0*/  UMOV UR5, 0x80004020 ;  /* 0x8000402000057882 */ /* 0x000fe20000000000 */
[----:B------:R-:W-:Y:S01]  /*37e0*/  UMOV UR11, 0x80004020 ;  /* 0x80004020000b7882 */ /* 0x000fe20000000000 */
[----:B------:R-:W-:Y:S01]  /*37f0*/  UMOV UR9, 0x80004020 ;  /* 0x8000402000097882 */ /* 0x000fe20000000000 */
[----:B------:R2:W3:Y:S01]  /*3800*/  @P0 SYNCS.PHASECHK.TRANS64.TRYWAIT P2, [UR4], R0 ;  /* 0x00000000ff0005a7 */ /* 0x0004e20008041104 */
[----:B------:R-:W-:Y:S03]  /*3810*/  ULEA UR4, UR6, UR20, 0x8 ;  /* 0x0000001406047291 */ /* 0x000fe6000f8e40ff */
[----:B------:R-:W-:Y:S01]  /*3820*/  UMOV UR6, UR14 ;  /* 0x0000000e00067c82 */ /* 0x000fe20008000000 */
[----:B------:R-:W-:Y:S05]  /*3830*/  UIADD3 UR8, UPT, UPT, UR4, 0x2, URZ ;  /* 0x0000000204087890 */ /* 0x000fea000fffe0ff */
[----:B------:R2:W-:Y:S01]  /*3840*/  UTCHMMA gdesc[UR4], gdesc[UR12], tmem[UR18], tmem[UR26], idesc[UR27], UP2 ;  /* 0x00ff1a0c040075ea */ /* 0x0005e20009000012 */
[----:B------:R-:W-:Y:S03]  /*3850*/  UPLOP3.LUT UP2, UPT, UPT, UPT, UPT, 0x80, 0x8 ;  /* 0x000000000008789c */ /* 0x000fe60003f4f070 */
[----:B------:R2:W-:Y:S01]  /*3860*/  UTCHMMA gdesc[UR8], gdesc[UR10], tmem[UR18], tmem[UR24], idesc[UR25], UPT ;  /* 0x00ff180a080075ea */ /* 0x0005e2000b800012 */
[----:B------:R2:W-:Y:S01]  /*3870*/  UTCBAR.MULTICAST [UR7], URZ, UR19 ;  /* 0x000000ff070073e9 */ /* 0x0005e20008000813 */
[----:B------:R-:W-:Y:S06]  /*3880*/  BRA.U UP3, `(.L_x_66) ;  /* 0xfffffffd03787547 */ /* 0x000fec000b83ffff */
.L_x_63:
[----:B--2---:R-:W-:Y:S01]  /*3890*/  UIADD3 UR4, UPT, UPT, UR22, 0x1, URZ ;  /* 0x0000000116047890 */ /* 0x004fe2000fffe0ff */
[C---:B------:R-:W-:Y:S01]  /*38a0*/  ISETP.NE.AND P0, PT, R10.reuse, 0x2, PT ;  /* 0x000000020a00780c */ /* 0x040fe20003f05270 */
[----:B------:R-:W-:Y:S02]  /*38b0*/  UIADD3 UR5, UPT, UPT, UR23, 0xc0, URZ ;  /* 0x000000c017057890 */ /* 0x000fe4000fffe0ff */
[----:B------:R-:W-:Y:S01]  /*38c0*/  UISETP.NE.AND UP0, UPT, UR4, 0x4, UPT ;  /* 0x000000040400788c */ /* 0x000fe2000bf05270 */
[----:B-1----:R-:W-:Y:S02]  /*38d0*/  SEL R0, RZ, 0x1, P0 ;  /* 0x00000001ff007807 */ /* 0x002fe40000000000 */
[----:B------:R-:W-:Y:S01]  /*38e0*/  SEL R10, R10, RZ, P0 ;  /* 0x000000ff0a0a7207 */ /* 0x000fe20000000000 */
[----:B------:R-:W-:Y:S01]  /*38f0*/  USEL UR6, URZ, 0x1, UP0 ;  /* 0x00000001ff067887 */ /* 0x000fe20008000000 */
[----:B------:R-:W-:Y:S01]  /*3900*/  LOP3.LUT R9, R9, R0, RZ, 0x3c, !PT ;  /* 0x0000000009097212 */ /* 0x000fe200078e3cff */
[----:B------:R-:W-:Y:S01]  /*3910*/  USEL UR22, UR4, URZ, UP0 ;  /* 0x000000ff04167287 */ /* 0x000fe20008000000 */
[----:B------:R1:W-:Y:S03]  /*3920*/  UTCBAR [UR5], URZ ;  /* 0x000000ff050073e9 */ /* 0x0003e600080000ff */
[----:B------:R-:W-:Y:S01]  /*3930*/  LOP3.LUT R11, R11, UR6, RZ, 0x3c, !PT ;  /* 0x000000060b0b7c12 */ /* 0x000fe2000f8e3cff */
[----:B------:R-:W-:Y:S07]  /*3940*/  @P1 BRA `(.L_x_67) ;  /* 0xfffffff800b01947 */ /* 0x000fee000383ffff */
[----:B------:R-:W2:Y:S01]  /*3950*/  S2UR UR8, SR_CgaCtaId ;  /* 0x00000000000879c3 */ /* 0x000ea20000008800 */
[----:B------:R-:W-:Y:S01]  /*3960*/  ELECT P0, URZ, PT ;  /* 0x0000000000ff782f */ /* 0x000fe20003800000 */
[----:B------:R-:W-:Y:S01]  /*3970*/  IMAD.MOV.U32 R0, RZ, RZ, 0x1 ;  /* 0x00000001ff007424 */ /* 0x000fe200078e00ff */
[----:B------:R-:W-:Y:S01]  /*3980*/  UIADD3 UR17, UPT, UPT, UR17, 0xe0, URZ ;  /* 0x000000e011117890 */ /* 0x000fe2000fffe0ff */
[----:B------:R-:W-:Y:S01]  /*3990*/  SHF.L.U32 R3, R11, 0x1f, RZ ;  /* 0x0000001f0b037819 */ /* 0x000fe200000006ff */
[----:B------:R-:W-:-:S03]  /*39a0*/  UMOV UR4, 0x40 ;  /* 0x0000004000047882 */ /* 0x000fc60000000000 */
[----:B------:R-:W-:Y:S01]  /*39b0*/  UVIRTCOUNT.DEALLOC.SMPOOL 0x80 ;  /* 0x000000800000784c */ /* 0x000fe20000000000 */
[----:B--2---:R-:W-:Y:S02]  /*39c0*/  ULEA UR8, UR8, UR4, 0x18 ;  /* 0x0000000408087291 */ /* 0x004fe4000f8ec0ff */
[----:B------:R-:W-:-:S07]  /*39d0*/  ULEA UR4, UR22, UR17, 0x3 ;  /* 0x0000001116047291 */ /* 0x000fce000f8e18ff */
[----:B------:R2:W-:Y:S02]  /*39e0*/  @P0 STS.U8 [UR8+0x1c], R0 ;  /* 0x00001c00ff000988 */ /* 0x0005e40008000008 */
[----:B------:R-:W4:Y:S02]  /*39f0*/  SYNCS.PHASECHK.TRANS64.TRYWAIT P0, [UR4], R3 ;  /* 0x00000003ff0075a7 */ /* 0x000f240008001104 */
[----:B--2-4-:R-:W-:Y:S05]  /*3a00*/  @!P0 BRA `(.L_x_68) ;  /* 0x0000006000688947 */ /* 0x014fea0003800000 */
.L_x_161:
[----:B------:R-:W-:-:S04]  /*3a10*/  UIADD3 UR4, UPT, UPT, UR22, 0x1, URZ ;  /* 0x0000000116047890 */ /* 0x000fc8000fffe0ff */
[----:B------:R-:W-:-:S04]  /*3a20*/  UISETP.NE.AND UP0, UPT, UR4, 0x4, UPT ;  /* 0x000000040400788c */ /* 0x000fc8000bf05270 */
[----:B------:R-:W-:Y:S02]  /*3a30*/  USEL UR6, URZ, 0x1, UP0 ;  /* 0x00000001ff067887 */ /* 0x000fe40008000000 */
[----:B------:R-:W-:-:S04]  /*3a40*/  USEL UR4, UR4, URZ, UP0 ;  /* 0x000000ff04047287 */ /* 0x000fc80008000000 */
[----:B-1----:R-:W-:Y:S01]  /*3a50*/  ULEA UR5, UR4, UR17, 0x3 ;  /* 0x0000001104057291 */ /* 0x002fe2000f8e18ff */
[----:B------:R-:W-:-:S04]  /*3a60*/  LOP3.LUT R2, R11, UR6, RZ, 0x3c, !PT ;  /* 0x000000060b027c12 */ /* 0x000fc8000f8e3cff */
[----:B--2---:R-:W-:-:S04]  /*3a70*/  SHF.L.U32 R3, R2, 0x1f, RZ ;  /* 0x0000001f02037819 */ /* 0x004fc800000006ff */
[----:B------:R-:W1:Y:S02]  /*3a80*/  SYNCS.PHASECHK.TRANS64.TRYWAIT P0, [UR5], R3 ;  /* 0x00000003ff0075a7 */ /* 0x000e640008001105 */
[----:B-1----:R-:W-:Y:S05]  /*3a90*/  @!P0 BRA `(.L_x_69) ;  /* 0x00000060005c8947 */ /* 0x002fea0003800000 */
.L_x_163:
        /* <DEDUP_REMOVED lines=9> */
.L_x_165:
[----:B------:R-:W-:-:S04]  /*3b30*/  UIADD3 UR4, UPT, UPT, UR4, 0x1, URZ ;  /* 0x0000000104047890 */ /* 0x000fc8000fffe0ff */
[----:B------:R-:W-:-:S04]  /*3b40*/  UISETP.NE.AND UP0, UPT, UR4, 0x4, UPT ;  /* 0x000000040400788c */ /* 0x000fc8000bf05270 */
[----:B------:R-:W-:Y:S02]  /*3b50*/  USEL UR5, URZ, 0x1, UP0 ;  /* 0x00000001ff057887 */ /* 0x000fe40008000000 */
[----:B------:R-:W-:-:S04]  /*3b60*/  USEL UR4, UR4, URZ, UP0 ;  /* 0x000000ff04047287 */ /* 0x000fc80008000000 */
[----:B------:R-:W-:Y:S01]  /*3b70*/  ULEA UR4, UR4, UR17, 0x3 ;  /* 0x0000001104047291 */ /* 0x000fe2000f8e18ff */
[----:B-1----:R-:W-:-:S04]  /*3b80*/  LOP3.LUT R3, R2, UR5, RZ, 0x3c, !PT ;  /* 0x0000000502037c12 */ /* 0x002fc8000f8e3cff */
[----:B------:R-:W-:-:S04]  /*3b90*/  SHF.L.U32 R3, R3, 0x1f, RZ ;  /* 0x0000001f03037819 */ /* 0x000fc800000006ff */
[----:B------:R-:W1:Y:S02]  /*3ba0*/  SYNCS.PHASECHK.TRANS64.TRYWAIT P0, [UR4], R3 ;  /* 0x00000003ff0075a7 */ /* 0x000e640008001104 */
[----:B-1----:R-:W-:Y:S05]  /*3bb0*/  @!P0 BRA `(.L_x_71) ;  /* 0x0000006000448947 */ /* 0x002fea0003800000 */
.L_x_167:
[----:B------:R-:W-:Y:S01]  /*3bc0*/  NOP ;  /* 0x0000000000007918 */ /* 0x000fe20000000000 */
[----:B-1----:R-:W1:Y:S01]  /*3bd0*/  LDS R0, [UR8+0x14] ;  /* 0x00001408ff007984 */ /* 0x002e620008000800 */
[----:B------:R-:W-:Y:S01]  /*3be0*/  ULOP3.LUT UR4, UR30, 0xffff, URZ, 0xc0, !UPT ;  /* 0x0000ffff1e047892 */ /* 0x000fe2000f8ec0ff */
[----:B------:R-:W-:Y:S01]  /*3bf0*/  UMOV UR5, 0xffff ;  /* 0x0000ffff00057882 */ /* 0x000fe20000000000 */
[----:B------:R-:W-:Y:S02]  /*3c00*/  UMOV UR6, 0x1 ;  /* 0x0000000100067882 */ /* 0x000fe40000000000 */
[----:B------:R-:W-:-:S04]  /*3c10*/  USHF.R.U32.HI UR4, URZ, 0x5, UR4 ;  /* 0x00000005ff047899 */ /* 0x000fc80008011604 */
[----:B------:R-:W-:Y:S02]  /*3c20*/  USHF.L.U32 UR5, UR5, UR4, URZ ;  /* 0x0000000405057299 */ /* 0x000fe400080006ff */
[----:B------:R-:W-:-:S04]  /*3c30*/  USHF.L.U32 UR4, UR6, UR4, URZ ;  /* 0x0000000406047299 */ /* 0x000fc800080006ff */
[----:B-1----:R-:W-:-:S04]  /*3c40*/  LOP3.LUT R0, R0, UR5, RZ, 0xc0, !PT ;  /* 0x0000000500007c12 */ /* 0x002fc8000f8ec0ff */
[----:B------:R-:W-:-:S13]  /*3c50*/  ISETP.NE.AND P0, PT, R0, UR5, PT ;  /* 0x0000000500007c0c */ /* 0x000fda000bf05270 */
[----:B------:R-:W-:Y:S05]  /*3c60*/  @P0 BRA `(.L_x_72) ;  /* 0x0000000000580947 */ /* 0x000fea0003800000 */
[----:B------:R-:W1:Y:S02]  /*3c70*/  LDS R0, [UR8+0x18] ;  /* 0x00001808ff007984 */ /* 0x000e640008000800 */
[----:B-1----:R-:W-:-:S04]  /*3c80*/  LOP3.LUT R0, R0, UR4, RZ, 0xc0, !PT ;  /* 0x0000000400007c12 */ /* 0x002fc8000f8ec0ff */
[----:B------:R-:W-:-:S13]  /*3c90*/  ISETP.NE.AND P0, PT, R0, UR4, PT ;  /* 0x0000000400007c0c */ /* 0x000fda000bf05270 */
[----:B------:R-:W-:Y:S05]  /*3ca0*/  @P0 BRA `(.L_x_73) ;  /* 0x00000000003c0947 */ /* 0x000fea0003800000 */
[----:B------:R-:W1:Y:S01]  /*3cb0*/  S2R R2, SR_LANEID ;  /* 0x0000000000027919 */ /* 0x000e620000000000 */
[----:B------:R-:W-:Y:S01]  /*3cc0*/  ULOP3.LUT UR5, URZ, UR5, URZ, 0x33, !UPT ;  /* 0x00000005ff057292 */ /* 0x000fe2000f8e33ff */
[----:B------:R-:W-:Y:S01]  /*3cd0*/  LOP3.LUT R4, RZ, UR4, RZ, 0x33, !PT ;  /* 0x00000004ff047c12 */ /* 0x000fe2000f8e33ff */
[----:B------:R-:W-:Y:S02]  /*3ce0*/  VOTEU.ANY UR4, UPT, PT ;  /* 0x0000000000047886 */ /* 0x000fe400038e0100 */
[----:B------:R-:W-:Y:S01]  /*3cf0*/  UFLO.U32 UR4, UR4 ;  /* 0x00000004000472bd */ /* 0x000fe200080e0000 */
[----:B------:R-:W2:Y:S01]  /*3d00*/  REDUX UR6, R4 ;  /* 0x00000000040673c4 */ /* 0x000ea20000000000 */
[----:B------:R-:W-:-:S06]  /*3d10*/  IMAD.U32 R0, RZ, RZ, UR5 ;  /* 0x00000005ff007e24 */ /* 0x000fcc000f8e00ff */
[----:B------:R4:W-:Y:S01]  /*3d20*/  UTCATOMSWS.AND URZ, UR5 ;  /* 0x0000000500ff79e3 */ /* 0x0009e20008000000 */
[----:B------:R-:W3:Y:S01]  /*3d30*/  REDUX UR7, R0 ;  /* 0x00000000000773c4 */ /* 0x000ee20000000000 */
[----:B-1----:R-:W-:Y:S01]  /*3d40*/  ISETP.EQ.U32.AND P0, PT, R2, UR4, PT ;  /* 0x0000000402007c0c */ /* 0x002fe2000bf02070 */
[----:B--2---:R-:W-:Y:S01]  /*3d50*/  IMAD.U32 R2, RZ, RZ, UR6 ;  /* 0x00000006ff027e24 */ /* 0x004fe2000f8e00ff */
[----:B---3--:R-:W-:-:S11]  /*3d60*/  MOV R3, UR7 ;  /* 0x0000000700037c02 */ /* 0x008fd60008000f00 */
[----:B------:R4:W-:Y:S04]  /*3d70*/  @P0 ATOMS.AND RZ, [UR8+0x14], R3 ;  /* 0x00001403ffff098c */ /* 0x0009e8000a800008 */
[----:B------:R4:W-:Y:S01]  /*3d80*/  @P0 ATOMS.AND RZ, [UR8+0x18], R2 ;  /* 0x00001802ffff098c */ /* 0x0009e2000a800008 */
[----:B------:R-:W-:Y:S05]  /*3d90*/  BRA `(.L_x_74) ;  /* 0x0000000000147947 */ /* 0x000fea0003800000 */
.L_x_73:
[----:B------:R-:W-:Y:S02]  /*3da0*/  MOV R2, 0x3dc0 ;  /* 0x00003dc000027802 */ /* 0x000fe40000000f00 */
[----:B---3-5:R-:W-:Y:S05]  /*3db0*/  CALL.REL.NOINC `($__internal_0_$__cuda_sm10x_tcgen05_guardrail_trap_col_being_dealloced_not_returned_by_alloc) ;  /* 0x00000064002c7944 */ /* 0x028fea0003c00000 */
[----:B------:R-:W-:Y:S05]  /*3dc0*/  BRA `(.L_x_74) ;  /* 0x0000000000087947 */ /* 0x000fea0003800000 */
.L_x_72:
[----:B------:R-:W-:Y:S02]  /*3dd0*/  MOV R2, 0x3df0 ;  /* 0x00003df000027802 */ /* 0x000fe40000000f00 */
[----:B---3-5:R-:W-:Y:S05]  /*3de0*/  CALL.REL.NOINC `($__internal_2_$__cuda_sm10x_tcgen05_guardrail_trap_unallocated_columns_being_dealloced) ;  /* 0x0000006400387944 */ /* 0x028fea0003c00000 */
.L_x_74:
[----:B------:R-:W-:Y:S01]  /*3df0*/  NOP ;  /* 0x0000000000007918 */ /* 0x000fe20000000000 */
[----:B----4-:R-:W-:Y:S05]  /*3e00*/  EXIT ;  /* 0x000000000000794d */ /* 0x010fea0003800000 */
.L_x_56:
[----:B------:R-:W-:-:S09]  /*3e10*/  UISETP.NE.OR UP0, UPT, UR18, 0x3, !UP3 ;  /* 0x000000031200788c */ /* 0x000fd2000df05670 */
[----:B------:R-:W-:Y:S05]  /*3e20*/  BRA.U UP0, `(.L_x_75) ;  /* 0x0000001100887547 */ /* 0x000fea000b800000 */
[----:B------:R-:W2:Y:S01]  /*3e30*/  LDCU.64 UR4, c[0x0][0x888] ;  /* 0x00011100ff0477ac */ /* 0x000ea20008000a00 */
[----:B------:R-:W3:Y:S01]  /*3e40*/  S2UR UR8, SR_CgaCtaId ;  /* 0x00000000000879c3 */ /* 0x000ee20000008800 */
[----:B------:R-:W-:Y:S02]  /*3e50*/  HFMA2 R9, -RZ, RZ, 0, 0 ;  /* 0x00000000ff097431 */ /* 0x000fe400000001ff */
[----:B------:R-:W-:Y:S01]  /*3e60*/  IMAD.MOV.U32 R11, RZ, RZ, 0x1 ;  /* 0x00000001ff0b7424 */ /* 0x000fe200078e00ff */
[----:B------:R-:W4:Y:S01]  /*3e70*/  LDCU UR40, c[0x0][0x370] ;  /* 0x00006e00ff2877ac */ /* 0x000f220008000800 */
[----:B------:R-:W-:Y:S01]  /*3e80*/  IMAD.MOV.U32 R10, RZ, RZ, RZ ;  /* 0x000000ffff0a7224 */ /* 0x000fe200078e00ff */
[----:B------:R-:W-:Y:S01]  /*3e90*/  MOV R3, 0x2000 ;  /* 0x0000200000037802 */ /* 0x000fe20000000f00 */
[----:B------:R-:W4:Y:S01]  /*3ea0*/  LDCU.128 UR44, c[0x0][0xb10] ;  /* 0x00016200ff2c77ac */ /* 0x000f220008000c00 */
[----:B------:R-:W1:Y:S01]  /*3eb0*/  LDC.64 R12, c[0x0][0x348] ;  /* 0x0000d200ff0c7b82 */ /* 0x000e620000000a00 */
[----:B------:R-:W3:Y:S01]  /*3ec0*/  LDCU UR37, c[0x0][0x374] ;  /* 0x00006e80ff2577ac */ /* 0x000ee20008000800 */
[----:B------:R-:W3:Y:S01]  /*3ed0*/  LDCU.64 UR38, c[0x0][0x890] ;  /* 0x00011200ff2677ac */ /* 0x000ee20008000a00 */
[----:B------:R-:W3:Y:S01]  /*3ee0*/  LDCU UR15, c[0x0][0xb0c] ;  /* 0x00016180ff0f77ac */ /* 0x000ee20008000800 */
[----:B--2---:R-:W-:Y:S01]  /*3ef0*/  UISETP.NE.U32.AND UP0, UPT, UR4, URZ, UPT ;  /* 0x000000ff0400728c */ /* 0x004fe2000bf05070 */
[----:B------:R-:W2:Y:S01]  /*3f00*/  LDCU UR54, c[0x0][0xb20] ;  /* 0x00016400ff3677ac */ /* 0x000ea20008000800 */
[----:B------:R-:W2:Y:S01]  /*3f10*/  LDCU UR4, c[0x0][0xb30] ;  /* 0x00016600ff0477ac */ /* 0x000ea20008000800 */
[----:B------:R-:W-:Y:S01]  /*3f20*/  UMOV UR21, 0x400 ;  /* 0x0000040000157882 */ /* 0x000fe20000000000 */
[----:B----4-:R-:W-:-:S02]  /*3f30*/  UIMAD.WIDE.U32 UR52, UR40, UR44, URZ ;  /* 0x0000002c283472a5 */ /* 0x010fc4000f8e00ff */
[----:B---3--:R-:W-:Y:S02]  /*3f40*/  UIMAD.WIDE.U32 UR6, UR37, UR47, URZ ;  /* 0x0000002f250672a5 */ /* 0x008fe4000f8e00ff */
[----:B------:R-:W-:Y:S02]  /*3f50*/  ULEA UR21, UR8, UR21, 0x18 ;  /* 0x0000001508157291 */ /* 0x000fe4000f8ec0ff */
[----:B------:R-:W-:Y:S02]  /*3f60*/  USEL UR41, URZ, 0x1, UP6 ;  /* 0x00000001ff297887 */ /* 0x000fe4000b000000 */
[----:B------:R-:W-:Y:S02]  /*3f70*/  UISETP.NE.U32.AND UP6, UPT, UR38, URZ, UPT ;  /* 0x000000ff2600728c */ /* 0x000fe4000bfc5070 */
[----:B------:R-:W-:Y:S02]  /*3f80*/  UIADD3 UR43, UPT, UPT, UR21, 0x68, URZ ;  /* 0x00000068152b7890 */ /* 0x000fe4000fffe0ff */
[----:B------:R-:W-:-:S02]  /*3f90*/  UIADD3 UR33, UPT, UPT, UR21, 0x50, URZ ;  /* 0x0000005015217890 */ /* 0x000fc4000fffe0ff */
[----:B------:R-:W-:Y:S02]  /*3fa0*/  UIADD3 UR25, UPT, UPT, UR21, 0x58, URZ ;  /* 0x0000005815197890 */ /* 0x000fe4000fffe0ff */
[----:B------:R-:W-:Y:S02]  /*3fb0*/  UIADD3 UR17, UPT, UPT, UR21, 0x60, URZ ;  /* 0x0000006015117890 */ /* 0x000fe4000fffe0ff */
[----:B------:R-:W-:Y:S02]  /*3fc0*/  UISETP.NE.AND.EX UP5, UPT, UR5, URZ, UPT, UP0 ;  /* 0x000000ff0500728c */ /* 0x000fe4000bfa5300 */
[----:B------:R-:W-:Y:S01]  /*3fd0*/  UISETP.NE.AND UP0, UPT, UR42, 0x1, UPT ;  /* 0x000000012a00788c */ /* 0x000fe2000bf05270 */
[----:B------:R-:W-:Y:S01]  /*3fe0*/  UMOV UR52, UR53 ;  /* 0x0000003500347c82 */ /* 0x000fe20008000000 */
[----:B------:R-:W-:Y:S01]  /*3ff0*/  UMOV UR51, UR7 ;  /* 0x0000000700337c82 */ /* 0x000fe20008000000 */
[----:B------:R-:W-:Y:S02]  /*4000*/  UISETP.NE.AND UP0, UPT, UR15, 0x1, UPT ;  /* 0x000000010f00788c */ /* 0x000fe4000bf05270 */
[----:B------:R-:W-:-:S02]  /*4010*/  UPLOP3.LUT UP4, UPT, UPT, UPT, UPT, 0x40, 0x4 ;  /* 0x000000000004789c */ /* 0x000fc40003f8e870 */
[----:B------:R-:W-:Y:S01]  /*4020*/  UISETP.GE.AND UP2, UPT, UR42, 0x1, UPT ;  /* 0x000000012a00788c */ /* 0x000fe2000bf46270 */
[----:B------:R-:W3:Y:S01]  /*4030*/  LDCU.64 UR22, c[0x0][0xb28] ;  /* 0x00016500ff1677ac */ /* 0x000ee20008000a00 */
[----:B------:R-:W-:Y:S02]  /*4040*/  UISETP.NE.AND.EX UP6, UPT, UR39, URZ, UPT, UP6 ;  /* 0x000000ff2700728c */ /* 0x000fe4000bfc5360 */
[----:B------:R-:W-:Y:S02]  /*4050*/  UPRMT UR43, UR8, 0x654, UR43 ;  /* 0x00000654082b7896 */ /* 0x000fe4000800002b */
[----:B------:R-:W-:Y:S02]  /*4060*/  UPRMT UR50, UR8, 0x654, UR33 ;  /* 0x0000065408327896 */ /* 0x000fe40008000021 */
[----:B------:R-:W-:Y:S02]  /*4070*/  UPRMT UR49, UR8, 0x654, UR25 ;  /* 0x0000065408317896 */ /* 0x000fe40008000019 */
[----:B------:R-:W-:-:S02]  /*4080*/  UPRMT UR48, UR8, 0x654, UR17 ;  /* 0x0000065408307896 */ /* 0x000fc40008000011 */
[----:B------:R-:W-:Y:S02]  /*4090*/  USHF.R.U32.HI UR52, URZ, UR45, UR52 ;  /* 0x0000002dff347299 */ /* 0x000fe40008011634 */
[----:B--2---:R-:W-:Y:S02]  /*40a0*/  USHF.R.U32.HI UR51, URZ, UR54, UR51 ;  /* 0x00000036ff337299 */ /* 0x004fe40008011633 */
[----:B------:R-:W-:Y:S02]  /*40b0*/  UISETP.NE.AND UP0, UPT, UR46, 0x1, UPT ;  /* 0x000000012e00788c */ /* 0x000fe4000bf05270 */
[----:B-1----:R-:W-:-:S11]  /*40c0*/  UISETP.NE.AND UP3, UPT, UR4, 0x1, UPT ;  /* 0x000000010400788c */ /* 0x002fd6000bf65270 */
.L_x_86:
[C---:B------:R-:W-:Y:S02]  /*40d0*/  LEA R8, R10.reuse, UR21, 0x3 ;  /* 0x000000150a087c11 */ /* 0x040fe4000f8e18ff */
[----:B------:R-:W-:Y:S02]  /*40e0*/  SHF.L.U32 R5, R9, 0x1f, RZ ;  /* 0x0000001f09057819 */ /* 0x000fe400000006ff */
[----:B------:R-:W-:Y:S02]  /*40f0*/  LEA R6, R10, UR21, 0x4 ;  /* 0x000000150a067c11 */ /* 0x000fe4000f8e20ff */
[----:B-1----:R-:W1:Y:S02]  /*4100*/  SYNCS.PHASECHK.TRANS64.TRYWAIT P0, [R8+URZ+0xa0], R5 ;  /* 0x0000a005080075a7 */ /* 0x002e6400080011ff */
[----:B-1----:R-:W-:Y:S05]  /*4110*/  @!P0 BRA `(.L_x_76) ;  /* 0x0000005c00048947 */ /* 0x002fea0003800000 */
.L_x_168:
[----:B-1----:R-:W1:Y:S01]  /*4120*/  LDS.128 R4, [R6+0x130] ;  /* 0x0001300006047984 */ /* 0x002e620000000c00 */
[----:B------:R-:W-:Y:S01]  /*4130*/  UISETP.GE.AND UP0, UPT, UR42, 0x1, UPT ;  /* 0x000000012a00788c */ /* 0x000fe2000bf06270 */
[----:B------:R-:W-:Y:S01]  /*4140*/  @!PT LDS RZ, [RZ] ;  /* 0x00000000fffff984 */ /* 0x000fe20000000800 */
[----:B------:R-:W-:Y:S01]  /*4150*/  @!PT LDS RZ, [RZ] ;  /* 0x00000000fffff984 */ /* 0x000fe20000000800 */
[----:B------:R-:W-:Y:S01]  /*4160*/  @!PT LDS RZ, [RZ] ;  /* 0x00000000fffff984 */ /* 0x000fe20000000800 */
[----:B------:R-:W-:Y:S01]  /*4170*/  @!PT LDS RZ, [RZ] ;  /* 0x00000000fffff984 */ /* 0x000fe20000000800 */
[----:B------:R2:W-:Y:S06]  /*4180*/  MEMBAR.ALL.CTA ;  /* 0x0000000000007992 */ /* 0x0005ec0000008000 */
[----:B--2---:R-:W2:Y:S01]  /*4190*/  FENCE.VIEW.ASYNC.S ;  /* 0x00000000000073c6 */ /* 0x004ea20000000000 */
[----:B-1----:R-:W-:Y:S11]  /*41a0*/  LOP3.LUT P0, RZ, R6, 0x1, RZ, 0xc0, !PT ;  /* 0x0000000106ff7812 */ /* 0x002ff6000780c0ff */
[----:B------:R-:W-:Y:S02]  /*41b0*/  @!UPT UIADD3 URZ, UPT, UPT, URZ, URZ, URZ ;  /* 0x000000fffffff290 */ /* 0x000fe4000fffe0ff */
[----:B--2---:R-:W-:Y:S01]  /*41c0*/  VOTEU.ANY UP2, P0 ;  /* 0x0000000000ff7886 */ /* 0x004fe20000040100 */
[----:B------:R-:W-:Y:S11]  /*41d0*/  PLOP3.LUT P0, PT, PT, PT, UP2, 0x80, 0x8 ;  /* 0x000000000008781c */ /* 0x000ff60003f0f028 */
[----:B------:R-:W-:Y:S02]  /*41e0*/  @!UPT UIADD3 URZ, UPT, UPT, URZ, URZ, URZ ;  /* 0x000000fffffff290 */ /* 0x000fe4000fffe0ff */
[----:B------:R-:W-:Y:S02]  /*41f0*/  @P0 SHF.R.U32.HI R0, RZ, 0x10, R5 ;  /* 0x00000010ff000819 */ /* 0x000fe40000011605 */
[----:B------:R-:W-:Y:S02]  /*4200*/  @P0 MOV R2, R4 ;  /* 0x0000000400020202 */ /* 0x000fe40000000f00 */
[----:B------:R-:W-:Y:S01]  /*4210*/  @P0 R2UR UR4, R0 ;  /* 0x00000000000402ca */ /* 0x000fe200000e0000 */
[----:B------:R-:W-:Y:S01]  /*4220*/  VIADD R0, R8, 0xb0 ;  /* 0x000000b008007836 */ /* 0x000fe20000000000 */
[----:B------:R-:W-:Y:S02]  /*4230*/  @P0 LOP3.LUT R4, R5, 0xffff, RZ, 0xc0, !PT ;  /* 0x0000ffff05040812 */ /* 0x000fe400078ec0ff */
[----:B------:R-:W-:Y:S02]  /*4240*/  @P0 R2UR UR6, R2 ;  /* 0x00000000020602ca */ /* 0x000fe400000e0000 */
[----:B------:R-:W-:Y:S02]  /*4250*/  PRMT R0, RZ, 0x654, R0 ;  /* 0x00000654ff007816 */ /* 0x000fe40000000000 */
[----:B------:R-:W-:Y:S02]  /*4260*/  @P0 R2UR UR5, R4 ;  /* 0x00000000040502ca */ /* 0x000fe400000e0000 */
[----:B------:R1:W-:Y:S03]  /*4270*/  SYNCS.ARRIVE.TRANS64.RED.A1T0 RZ, [R0+URZ], RZ ;  /* 0x000000ff00ff79a7 */ /* 0x0003e600081004ff */
[----:B------:R-:W-:Y:S04]  /*4280*/  @UP2 UMOV UR29, UR4 ;  /* 0x00000004001d2c82 */ /* 0x000fe80008000000 */
[----:B------:R-:W-:Y:S04]  /*4290*/  @UP2 UMOV UR14, UR6 ;  /* 0x00000006000e2c82 */ /* 0x000fe80008000000 */
[----:B------:R-:W-:Y:S01]  /*42a0*/  @UP2 UMOV UR13, UR5 ;  /* 0x00000005000d2c82 */ /* 0x000fe20008000000 */
[----:B------:R-:W-:Y:S05]  /*42b0*/  BRA.U !UP0, `(.L_x_77) ;  /* 0x0000000108c07547 */ /* 0x000fea000b800000 */
[----:B------:R-:W-:Y:S02]  /*42c0*/  UIMAD.WIDE.U32 UR18, UR13, UR47, URZ ;  /* 0x0000002f0d1272a5 */ /* 0x000fe4000f8e00ff */
[----:B------:R-:W-:Y:S02]  /*42d0*/  UP2UR UR16, UPR, URZ, 0x4 ;  /* 0x00000004ff107883 */ /* 0x000fe40008000000 */
[----:B------:R-:W-:Y:S02]  /*42e0*/  UISETP.NE.AND UP2, UPT, UR46, 0x1, UPT ;  /* 0x000000012e00788c */ /* 0x000fe4000bf45270 */
[----:B------:R-:W-:Y:S02]  /*42f0*/  UIMAD.WIDE.U32 UR26, UR14, UR44, URZ ;  /* 0x0000002c0e1a72a5 */ /* 0x000fe4000f8e00ff */
[----:B------:R-:W-:Y:S02]  /*4300*/  USEL UR4, UR37, UR51, !UP2 ;  /* 0x0000003325047287 */ /* 0x000fe4000d000000 */
[----:B------:R-:W-:Y:S02]  /*4310*/  UISETP.NE.AND UP0, UPT, UR15, 0x1, UPT ;  /* 0x000000010f00788c */ /* 0x000fe4000bf05270 */
[----:B------:R-:W-:Y:S02]  /*4320*/  UP2UR UR20, UPR, URZ, 0x2 ;  /* 0x00000002ff147883 */ /* 0x000fe40008000000 */
[----:B------:R-:W-:Y:S02]  /*4330*/  UISETP.NE.AND UP1, UPT, UR42, 0x1, UPT ;  /* 0x000000012a00788c */ /* 0x000fe4000bf25270 */
[----:B---3--:R-:W-:Y:S02]  /*4340*/  UIMAD.WIDE.U32 UR8, UR4, UR22, URZ ;  /* 0x00000016040872a5 */ /* 0x008fe4000f8e00ff */
[----:B------:R-:W-:Y:S01]  /*4350*/  USEL UR7, UR40, UR52, !UP0 ;  /* 0x0000003428077287 */ /* 0x000fe2000c000000 */
[----:B------:R-:W-:Y:S02]  /*4360*/  UMOV UR5, UR19 ;  /* 0x0000001300057c82 */ /* 0x000fe40008000000 */
[----:B------:R-:W-:Y:S02]  /*4370*/  USHF.R.U32.HI UR6, URZ, UR54, UR5 ;  /* 0x00000036ff067299 */ /* 0x000fe40008011605 */
[----:B------:R-:W-:Y:S02]  /*4380*/  UIMAD.WIDE.U32 UR10, UR7, UR22, URZ ;  /* 0x00000016070a72a5 */ /* 0x000fe4000f8e00ff */
[----:B------:R-:W-:Y:S02]  /*4390*/  USEL UR6, UR13, UR6, !UP2 ;  /* 0x000000060d067287 */ /* 0x000fe4000d000000 */
[----:B------:R-:W-:Y:S01]  /*43a0*/  UISETP.NE.AND UP2, UPT, UR16, URZ, UPT ;  /* 0x000000ff1000728c */ /* 0x000fe2000bf45270 */
[----:B------:R-:W-:Y:S02]  /*43b0*/  UMOV UR5, UR27 ;  /* 0x0000001b00057c82 */ /* 0x000fe40008000000 */
[----:B------:R-:W-:Y:S03]  /*43c0*/  USHF.R.U32.HI UR12, URZ, UR45, UR5 ;  /* 0x0000002dff0c7299 */ /* 0x000fe60008011605 */
[----:B------:R-:W-:Y:S02]  /*43d0*/  UMOV UR5, UR9 ;  /* 0x0000000900057c82 */ /* 0x000fe40008000000 */
[----:B------:R-:W-:Y:S03]  /*43e0*/  @UP1 USHF.R.U32.HI UR4, URZ, UR23, UR5 ;  /* 0x00000017ff041299 */ /* 0x000fe60008011605 */
[----:B------:R-:W-:Y:S01]  /*43f0*/  UMOV UR5, UR11 ;  /* 0x0000000b00057c82 */ /* 0x000fe20008000000 */
[----:B------:R-:W-:Y:S02]  /*4400*/  UIMAD UR4, UR42, UR4, URZ ;  /* 0x000000042a0472a4 */ /* 0x000fe4000f8e02ff */
[----:B------:R-:W-:Y:S02]  /*4410*/  @UP1 USHF.R.U32.HI UR7, URZ, UR23, UR5 ;  /* 0x00000017ff071299 */ /* 0x000fe40008011605 */
[----:B------:R-:W-:Y:S02]  /*4420*/  USEL UR5, UR14, UR12, !UP0 ;  /* 0x0000000c0e057287 */ /* 0x000fe4000c000000 */
[----:B------:R-:W-:Y:S02]  /*4430*/  UIMAD.WIDE.U32 UR10, UR6, UR22, URZ ;  /* 0x00000016060a72a5 */ /* 0x000fe4000f8e00ff */
[----:B------:R-:W-:Y:S02]  /*4440*/  UIMAD UR8, UR42, UR7, URZ ;  /* 0x000000072a0872a4 */ /* 0x000fe4000f8e02ff */
[----:B------:R-:W-:Y:S03]  /*4450*/  UISETP.GE.AND UP0, UPT, UR6, UR4, UPT ;  /* 0x000000040600728c */ /* 0x000fe6000bf06270 */
[----:B------:R-:W-:Y:S01]  /*4460*/  UMOV UR4, UR11 ;  /* 0x0000000b00047c82 */ /* 0x000fe20008000000 */
[----:B------:R-:W-:Y:S02]  /*4470*/  UISETP.GE.OR UP0, UPT, UR5, UR8, UP0 ;  /* 0x000000080500728c */ /* 0x000fe40008706670 */
[----:B------:R-:W-:Y:S02]  /*4480*/  USHF.R.U32.HI UR4, URZ, UR23, UR4 ;  /* 0x00000017ff047299 */ /* 0x000fe40008011604 */
[----:B------:R-:W-:Y:S02]  /*4490*/  UIMAD.WIDE.U32 UR8, UR5, UR22, URZ ;  /* 0x00000016050872a5 */ /* 0x000fe4000f8e00ff */
[----:B------:R-:W-:Y:S04]  /*44a0*/  USEL UR10, UR6, UR4, !UP1 ;  /* 0x00000004060a7287 */ /* 0x000fe8000c800000 */
[----:B------:R-:W-:Y:S01]  /*44b0*/  UIADD3 UR11, UPT, UPT, -UR10, URZ, URZ ;  /* 0x000000ff0a0b7290 */ /* 0x000fe2000fffe1ff */
[----:B------:R-:W-:Y:S02]  /*44c0*/  @!UP0 UMOV UR4, UR9 ;  /* 0x0000000900048c82 */ /* 0x000fe40008000000 */
[----:B------:R-:W-:Y:S02]  /*44d0*/  @!UP0 USHF.R.U32.HI UR4, URZ, UR23, UR4 ;  /* 0x00000017ff048299 */ /* 0x000fe40008011604 */
[----:B------:R-:W-:Y:S02]  /*44e0*/  UIMAD UR8, UR42, UR11, UR6 ;  /* 0x0000000b2a0872a4 */ /* 0x000fe4000f8e0206 */
[----:B------:R-:W-:Y:S02]  /*44f0*/  @!UP0 USEL UR4, UR5, UR4, !UP1 ;  /* 0x0000000405048287 */ /* 0x000fe4000c800000 */
[----:B------:R-:W-:Y:S02]  /*4500*/  UISETP.NE.AND UP1, UPT, UR20, URZ, UPT ;  /* 0x000000ff1400728c */ /* 0x000fe4000bf25270 */
[----:B------:R-:W-:Y:S02]  /*4510*/  @!UP0 UIMAD UR8, UR7, UR8, UR4 ;  /* 0x00000008070882a4 */ /* 0x000fe4000f8e0204 */
[----:B------:R-:W-:Y:S02]  /*4520*/  @!UP0 UIADD3 UR9, UPT, UPT, UR10, -UR4, URZ ;  /* 0x800000040a098290 */ /* 0x000fe4000fffe0ff */
[----:B------:R-:W-:Y:S02]  /*4530*/  UIADD3 UR4, UPT, UPT, -UR5, URZ, URZ ;  /* 0x000000ff05047290 */ /* 0x000fe4000fffe1ff */
[----:B------:R-:W-:Y:S02]  /*4540*/  UIADD3 UR7, UPT, UPT, -UR6, URZ, URZ ;  /* 0x000000ff06077290 */ /* 0x000fe4000fffe1ff */
[----:B------:R-:W-:Y:S02]  /*4550*/  @!UP0 UIMAD UR6, UR9, UR42, UR5 ;  /* 0x0000002a090682a4 */ /* 0x000fe4000f8e0205 */
[----:B------:R-:W-:Y:S02]  /*4560*/  UIMAD UR14, UR15, UR4, UR14 ;  /* 0x000000040f0e72a4 */ /* 0x000fe4000f8e020e */
[----:B------:R-:W-:Y:S01]  /*4570*/  UIMAD UR13, UR46, UR7, UR13 ;  /* 0x000000072e0d72a4 */ /* 0x000fe2000f8e020d */
[----:B------:R-:W-:Y:S02]  /*4580*/  @!UP0 UMOV UR5, UR8 ;  /* 0x0000000800058c82 */ /* 0x000fe40008000000 */
[----:B------:R-:W-:Y:S02]  /*4590*/  UIMAD UR14, UR5, UR15, UR14 ;  /* 0x0000000f050e72a4 */ /* 0x000fe4000f8e020e */
[----:B------:R-:W-:Y:S11]  /*45a0*/  UIMAD UR13, UR6, UR46, UR13 ;  /* 0x0000002e060d72a4 */ /* 0x000ff6000f8e020d */
[----:B------:R-:W-:Y:S01]  /*45b0*/  @!UPT UIADD3 URZ, UPT, UPT, URZ, URZ, URZ ;  /* 0x000000fffffff290 */ /* 0x000fe2000fffe0ff */
.L_x_77:
[----:B------:R-:W2:Y:S01]  /*45c0*/  @!UP3 LDCU.128 UR8, c[0x0][0xb10] ;  /* 0x00016200ff08b7ac */ /* 0x000ea20008000c00 */
[----:B------:R-:W-:Y:S02]  /*45d0*/  ISETP.NE.U32.AND P0, PT, RZ, UR38, PT ;  /* 0x00000026ff007c0c */ /* 0x000fe4000bf05070 */
[----:B------:R-:W-:Y:S02]  /*45e0*/  SHF.L.U32 R4, R11, 0x1f, RZ ;  /* 0x0000001f0b047819 */ /* 0x000fe400000006ff */
[----:B------:R-:W-:Y:S01]  /*45f0*/  ISETP.NE.AND.EX P0, PT, RZ, UR39, PT, P0 ;  /* 0x00000027ff007c0c */ /* 0x000fe2000bf05300 */
[----:B------:R-:W4:Y:S01]  /*4600*/  @!UP3 LDCU UR5, c[0x0][0xb0c] ;  /* 0x00016180ff05b7ac */ /* 0x000f220008000800 */
[----:B------:R-:W-:Y:S02]  /*4610*/  USHF.L.U32 UR35, UR30, 0x6, URZ ;  /* 0x000000061e237899 */ /* 0x000fe400080006ff */
[----:B------:R-:W-:Y:S02]  /*4620*/  USHF.L.U32 UR34, UR31, 0x8, URZ ;  /* 0x000000081f227899 */ /* 0x000fe400080006ff */
[----:B--2---:R-:W-:Y:S07]  /*4630*/  UIMAD.WIDE.U32 UR6, UR14, UR8, URZ ;  /* 0x000000080e0672a5 */ /* 0x004fee000f8e00ff */
[----:B------:R-:W-:Y:S01]  /*4640*/  @!UP3 UMOV UR4, UR7 ;  /* 0x000000070004bc82 */ /* 0x000fe20008000000 */
[----:B----4-:R-:W-:Y:S02]  /*4650*/  @!UP3 UISETP.NE.AND UP0, UPT, UR5, 0x1, UPT ;  /* 0x000000010500b88c */ /* 0x010fe4000bf05270 */
[----:B------:R-:W-:Y:S02]  /*4660*/  @!UP3 USHF.R.U32.HI UR4, URZ, UR9, UR4 ;  /* 0x00000009ff04b299 */ /* 0x000fe40008011604 */
[----:B------:R-:W-:Y:S02]  /*4670*/  UIMAD.WIDE.U32 UR6, UR13, UR11, URZ ;  /* 0x0000000b0d0672a5 */ /* 0x000fe4000f8e00ff */
[----:B------:R-:W-:Y:S02]  /*4680*/  @!UP3 USEL UR8, UR14, UR4, !UP0 ;  /* 0x000000040e08b287 */ /* 0x000fe4000c000000 */
[----:B------:R-:W-:Y:S03]  /*4690*/  @!UP3 UISETP.NE.AND UP0, UPT, UR10, 0x1, UPT ;  /* 0x000000010a00b88c */ /* 0x000fe6000bf05270 */
[----:B------:R-:W-:Y:S02]  /*46a0*/  @!UP3 UMOV UR6, UR7 ;  /* 0x000000070006bc82 */ /* 0x000fe40008000000 */
[----:B------:R-:W2:Y:S02]  /*46b0*/  @!UP3 LDCU UR4, c[0x0][0xb20] ;  /* 0x00016400ff04b7ac */ /* 0x000ea40008000800 */
[----:B--2---:R-:W-:Y:S04]  /*46c0*/  @!UP3 USHF.R.U32.HI UR6, URZ, UR4, UR6 ;  /* 0x00000004ff06b299 */ /* 0x004fe80008011606 */
[----:B------:R-:W-:Y:S04]  /*46d0*/  @!UP3 USEL UR6, UR13, UR6, !UP0 ;  /* 0x000000060d06b287 */ /* 0x000fe8000c000000 */
[----:B------:R-:W-:Y:S02]  /*46e0*/  @!UP3 UIADD3 UR4, UPT, UPT, -UR8, UR6, URZ ;  /* 0x000000060804b290 */ /* 0x000fe4000fffe1ff */
[----:B------:R-:W-:Y:S02]  /*46f0*/  @!UP3 UIADD3 UR6, UPT, UPT, UR8, -UR6, URZ ;  /* 0x800000060806b290 */ /* 0x000fe4000fffe0ff */
[----:B------:R-:W-:Y:S02]  /*4700*/  @!UP3 UIMAD UR14, UR4, UR5, UR14 ;  /* 0x00000005040eb2a4 */ /* 0x000fe4000f8e020e */
[----:B------:R-:W-:Y:S01]  /*4710*/  @!UP3 UIMAD UR13, UR6, UR10, UR13 ;  /* 0x0000000a060db2a4 */ /* 0x000fe2000f8e020d */
[----:B------:R-:W-:Y:S11]  /*4720*/  BRA.U UP4, `(.L_x_78) ;  /* 0x0000000104107547 */ /* 0x000ff6000b800000 */
[----:B-1----:R-:W-:Y:S04]  /*4730*/  MOV R0, UR41 ;  /* 0x0000002900007c02 */ /* 0x002fe80008000f00 */
[----:B------:R-:W-:Y:S04]  /*4740*/  SHF.L.U32 R5, R0, 0x1f, RZ ;  /* 0x0000001f00057819 */ /* 0x000fe800000006ff */
[----:B------:R-:W1:Y:S02]  /*4750*/  SYNCS.PHASECHK.TRANS64.TRYWAIT P1, [UR21+0x98], R5 ;  /* 0x00009805ff0075a7 */ /* 0x000e640008021115 */
[----:B-1----:R-:W-:Y:S05]  /*4760*/  @!P1 BRA `(.L_x_79) ;  /* 0x0000005400849947 */ /* 0x002fea0003800000 */
.L_x_78:
[----:B------:R-:W-:Y:S05]  /*4770*/  BRA.U !UP6, `(.L_x_80) ;  /* 0x000000010e387547 */ /* 0x000fea000b800000 */
[----:B------:R-:W-:Y:S01]  /*4780*/  UPLOP3.LUT UP1, UPT, UPT, UPT, UP5, 0x80, 0x8 ;  /* 0x000000000008789c */ /* 0x000fe20003f2f050 */
[----:B-1----:R-:W-:Y:S01]  /*4790*/  HFMA2 R0, -RZ, RZ, 0, 5.9604644775390625e-08 ;  /* 0x00000001ff007431 */ /* 0x002fe200000001ff */
[----:B------:R-:W1:Y:S01]  /*47a0*/  LDCU.64 UR8, c[0x0][0x358] ;  /* 0x00006b00ff0877ac */ /* 0x000e620008000a00 */
[----:B------:R-:W-:Y:S03]  /*47b0*/  IMAD.MOV.U32 R81, RZ, RZ, 0x1 ;  /* 0x00000001ff517424 */ /* 0x000fe600078e00ff */
[----:B------:R-:W-:Y:S05]  /*47c0*/  PLOP3.LUT P1, PT, PT, PT, UP1, 0x80, 0x8 ;  /* 0x000000000008781c */ /* 0x000fea0003f2f018 */
[----:B------:R-:W2:Y:S01]  /*47d0*/  @UP1 LDCU.64 UR4, c[0x0][0x888] ;  /* 0x00011100ff0417ac */ /* 0x000ea20008000a00 */
[----:B------:R-:W-:Y:S07]  /*47e0*/  @UP1 UIMAD UR6, UR36, UR38, URZ ;  /* 0x00000026240612a4 */ /* 0x000fee000f8e02ff */
[----:B------:R-:W-:Y:S01]  /*47f0*/  @!P1 PRMT R81, R0, 0x7610, R81 ;  /* 0x0000761000519816 */ /* 0x000fe20000000051 */
[----:B--2---:R-:W-:Y:S06]  /*4800*/  @UP1 UIMAD.WIDE UR4, UR6, 0x4, UR4 ;  /* 0x00000004060418a5 */ /* 0x004fec000f8e0204 */
[----:B------:R-:W-:Y:S01]  /*4810*/  IMAD.U32 R6, RZ, RZ, UR4 ;  /* 0x00000004ff067e24 */ /* 0x000fe2000f8e00ff */
[----:B------:R-:W-:Y:S04]  /*4820*/  MOV R7, UR5 ;  /* 0x0000000500077c02 */ /* 0x000fe80008000f00 */
[----:B------:R-:W2:Y:S01]  /*4830*/  @!UP1 LDCU UR4, c[0x0][0x880] ;  /* 0x00011000ff0497ac */ /* 0x000ea20008000800 */
[----:B-1---5:R4:W5:Y:S02]  /*4840*/  @P1 LDG.E R41, desc[UR8][R6.64] ;  /* 0x0000000806291981 */ /* 0x022964000c1e1900 */
[----:B--2-4-:R-:W-:Y:S07]  /*4850*/  @!P1 IMAD.U32 R41, RZ, RZ, UR4 ;  /* 0x00000004ff299e24 */ /* 0x014fee000f8e00ff */
.L_x_80:
[----:B-----5:R-:W-:Y:S01]  /*4860*/  @!P0 FSETP.EQ.AND P2, PT, R41, RZ, PT ;  /* 0x000000ff2900820b */ /* 0x020fe20003f42000 */
[----:B------:R-:W-:Y:S01]  /*4870*/  @!UPT UIADD3 URZ, UPT, UPT, URZ, URZ, URZ ;  /* 0x000000fffffff290 */ /* 0x000fe2000fffe0ff */
[----:B------:R-:W-:Y:S11]  /*4880*/  @!P0 BRA `(.L_x_81) ;  /* 0x0000000000148947 */ /* 0x000ff60003800000 */
[----:B------:R-:W-:Y:S02]  /*4890*/  LOP3.LUT P0, RZ, R81, 0xff, RZ, 0xc0, !PT ;  /* 0x000000ff51ff7812 */ /* 0x000fe4000780c0ff */
[----:B------:R-:W-:Y:S04]  /*48a0*/  PLOP3.LUT P2, PT, PT, PT, UP1, 0x80, 0x8 ;  /* 0x000000000008781c */ /* 0x000fe80003f4f018 */
[----:B------:R-:W-:Y:S07]  /*48b0*/  PLOP3.LUT P2, PT, P2, PT, PT, 0x8, 0x80 ;  /* 0x000000000080781c */ /* 0x000fee000174e170 */
[----:B------:R-:W-:Y:S11]  /*48c0*/  @P0 FSETP.EQ.AND P2, PT, R41, RZ, PT ;  /* 0x000000ff2900020b */ /* 0x000ff60003f42000 */
[----:B------:R-:W-:Y:S02]  /*48d0*/  @!UPT UIADD3 URZ, UPT, UPT, URZ, URZ, URZ ;  /* 0x000000fffffff290 */ /* 0x000fe4000fffe0ff */
.L_x_81:
[----:B------:R-:W2:Y:S01]  /*48e0*/  SYNCS.PHASECHK.TRANS64.TRYWAIT P0, [UR21+0x70], R4 ;  /* 0x00007004ff0075a7 */ /* 0x000ea20008001115 */
[----:B------:R-:W-:Y:S04]  /*48f0*/  ELECT P1, URZ, PT ;  /* 0x0000000000ff782f */ /* 0x000fe80003820000 */
[----:B------:R-:W-:Y:S01]  /*4900*/  PLOP3.LUT P1, PT, P2, P1, PT, 0xf2, 0x2f ;  /* 0x00000000002f781c */ /* 0x000fe20001723e72 */
[----:B------:R-:W-:Y:S01]  /*4910*/  @!UPT UIADD3 URZ, UPT, UPT, URZ, URZ, URZ ;  /* 0x000000fffffff290 */ /* 0x000fe2000fffe0ff */
[----:B--2---:R-:W-:Y:S11]  /*4920*/  @!P0 BRA `(.L_x_82) ;  /* 0x00000054002c8947 */ /* 0x004ff60003800000 */
.L_x_171:
[----:B------:R-:W-:Y:S01]  /*4930*/  @!P1 IADD3 R2, P0, PT, R12, 0x580, RZ ;  /* 0x000005800c029810 */ /* 0x000fe20007f1e0ff */
[----:B------:R-:W-:Y:S01]  /*4940*/  VOTEU.ALL UP0, P1 ;  /* 0x0000000000ff7886 */ /* 0x000fe20000800000 */
[----:B------:R-:W-:Y:S01]  /*4950*/  UMOV UR6, 0x0 ;  /* 0x0000000000067882 */ /* 0x000fe20000000000 */
[----:B------:R-:W-:Y:S01]  /*4960*/  UMOV UR7, 0x10000000 ;  /* 0x1000000000077882 */ /* 0x000fe20000000000 */
[----:B------:R-:W-:Y:S01]  /*4970*/  @!P1 R2UR UR5, R2 ;  /* 0x00000000020592ca */ /* 0x000fe200000e0000 */
[----:B-1----:R-:W-:Y:S01]  /*4980*/  @!P1 IMAD.X R0, RZ, RZ, R13, P0 ;  /* 0x000000ffff009224 */ /* 0x002fe200000e060d */
[----:B------:R-:W-:Y:S01]  /*4990*/  @!UP0 UIADD3 UR32, UPT, UPT, UR21, 0x400, URZ ;  /* 0x0000040015208890 */ /* 0x000fe2000fffe0ff */
[----:B------:R-:W-:Y:S03]  /*49a0*/  VOTEU.ALL UP0, P1 ;  /* 0x0000000000ff7886 */ /* 0x000fe60000800000 */
[----:B------:R-:W-:Y:S01]  /*49b0*/  @!P1 R2UR UR4, R0 ;  /* 0x00000000000492ca */ /* 0x000fe200000e0000 */
[----:B------:R-:W-:Y:S06]  /*49c0*/  @!P1 IMAD.MOV.U32 R0, RZ, RZ, 0x2000 ;  /* 0x00002000ff009424 */ /* 0x000fec00078e00ff */
[----:B------:R-:W-:Y:S06]  /*49d0*/  IMAD.U32 R6, RZ, RZ, UR5 ;  /* 0x00000005ff067e24 */ /* 0x000fec000f8e00ff */
[----:B------:R-:W-:Y:S01]  /*49e0*/  IMAD.U32 R7, RZ, RZ, UR4 ;  /* 0x00000004ff077e24 */ /* 0x000fe2000f8e00ff */
[----:B------:R-:W-:Y:S04]  /*49f0*/  @!P1 R2UR UR4, R6 ;  /* 0x00000000060492ca */ /* 0x000fe800000e0000 */
[----:B------:R-:W-:Y:S11]  /*4a00*/  @!P1 R2UR UR5, R7 ;  /* 0x00000000070592ca */ /* 0x000ff600000e0000 */
[----:B------:R-:W-:Y:S02]  /*4a10*/  @!UPT UIADD3 URZ, UPT, UPT, URZ, URZ, URZ ;  /* 0x000000fffffff290 */ /* 0x000fe4000fffe0ff */
[----:B------:R1:W-:Y:S01]  /*4a20*/  @!UP0 UTMALDG.3D [UR32], [UR4], desc[UR6] ;  /* 0x00000620040085b4 */ /* 0x0003e20008011000 */
[----:B------:R1:W-:Y:S01]  /*4a30*/  @!P1 SYNCS.ARRIVE.TRANS64.RED.A0TR RZ, [UR21+0x50], R0 ;  /* 0x00005000ffff99a7 */ /* 0x0003e20008300415 */
[----:B------:R-:W-:Y:S01]  /*4a40*/  SYNCS.ARRIVE.TRANS64.RED.A1T0 RZ, [UR50], RZ ;  /* 0x000000ffffff79a7 */ /* 0x000fe20008100432 */
[----:B------:R-:W2:Y:S02]  /*4a50*/  SYNCS.PHASECHK.TRANS64.TRYWAIT P0, [UR21+0x78], R4 ;  /* 0x00007804ff0075a7 */ /* 0x000ea40008001115 */
[----:B-12---:R-:W-:Y:S05]  /*4a60*/  @!P0 BRA `(.L_x_83) ;  /* 0x0000005000f48947 */ /* 0x006fea0003800000 */
.L_x_173:
[----:B------:R-:W-:Y:S01]  /*4a70*/  @!P1 IADD3 R2, P0, PT, R12, 0x580, RZ ;  /* 0x000005800c029810 */ /* 0x000fe20007f1e0ff */
[----:B------:R-:W-:Y:S01]  /*4a80*/  VOTEU.ALL UP0, P1 ;  /* 0x0000000000ff7886 */ /* 0x000fe20000800000 */
[----:B------:R-:W-:Y:S01]  /*4a90*/  UMOV UR6, 0x0 ;  /* 0x0000000000067882 */ /* 0x000fe20000000000 */
[----:B------:R-:W-:Y:S01]  /*4aa0*/  UMOV UR7, 0x10000000 ;  /* 0x1000000000077882 */ /* 0x000fe20000000000 */
[----:B------:R-:W-:Y:S01]  /*4ab0*/  @!P1 R2UR UR5, R2 ;  /* 0x00000000020592ca */ /* 0x000fe200000e0000 */
[----:B------:R-:W-:Y:S01]  /*4ac0*/  @!P1 IMAD.X R0, RZ, RZ, R13, P0 ;  /* 0x000000ffff009224 */ /* 0x000fe200000e060d */
[----:B------:R-:W-:Y:S02]  /*4ad0*/  @!UP0 UIADD3 UR26, UPT, UPT, UR34, 0x40, URZ ;  /* 0x00000040221a8890 */ /* 0x000fe4000fffe0ff */
[----:B------:R-:W-:Y:S02]  /*4ae0*/  @!UP0 UIADD3 UR24, UPT, UPT, UR21, 0x2400, URZ ;  /* 0x0000240015188890 */ /* 0x000fe4000fffe0ff */
[----:B------:R-:W-:Y:S01]  /*4af0*/  @!P1 R2UR UR4, R0 ;  /* 0x00000000000492ca */ /* 0x000fe200000e0000 */
[----:B------:R-:W-:Y:S01]  /*4b00*/  VOTEU.ALL UP0, P1 ;  /* 0x0000000000ff7886 */ /* 0x000fe20000800000 */
[----:B------:R-:W-:Y:S01]  /*4b10*/  @!P1 IMAD.MOV.U32 R0, RZ, RZ, 0x2000 ;  /* 0x00002000ff009424 */ /* 0x000fe200078e00ff */
[----:B------:R-:W-:Y:S01]  /*4b20*/  UMOV UR27, UR35 ;  /* 0x00000023001b7c82 */ /* 0x000fe20008000000 */
[----:B------:R-:W-:Y:S03]  /*4b30*/  UMOV UR28, UR36 ;  /* 0x00000024001c7c82 */ /* 0x000fe60008000000 */
        /* <DEDUP_REMOVED lines=8> */
[----:B------:R-:W4:Y:S02]  /*4bc0*/  SYNCS.PHASECHK.TRANS64.TRYWAIT P0, [UR21+0x80], R4 ;  /* 0x00008004ff0075a7 */ /* 0x000f240008001115 */
[----:B--2-4-:R-:W-:Y:S05]  /*4bd0*/  @!P0 BRA `(.L_x_84) ;  /* 0x0000005000b08947 */ /* 0x014fea0003800000 */
.L_x_175:
[----:B------:R-:W-:Y:S01]  /*4be0*/  @!P1 IADD3 R2, P0, PT, R12, 0x580, RZ ;  /* 0x000005800c029810 */ /* 0x000fe20007f1e0ff */
[----:B------:R-:W-:Y:S01]  /*4bf0*/  VOTEU.ALL UP0, P1 ;  /* 0x0000000000ff7886 */ /* 0x000fe20000800000 */
[----:B------:R-:W-:Y:S01]  /*4c00*/  UMOV UR6, 0x0 ;  /* 0x0000000000067882 */ /* 0x000fe20000000000 */
[----:B------:R-:W-:Y:S01]  /*4c10*/  UMOV UR7, 0x10000000 ;  /* 0x1000000000077882 */ /* 0x000fe20000000000 */
[----:B------:R-:W-:Y:S01]  /*4c20*/  @!P1 R2UR UR5, R2 ;  /* 0x00000000020592ca */ /* 0x000fe200000e0000 */
[----:B------:R-:W-:Y:S01]  /*4c30*/  @!P1 IMAD.X R0, RZ, RZ, R13, P0 ;  /* 0x000000ffff009224 */ /* 0x000fe200000e060d */
[----:B------:R-:W-:Y:S01]  /*4c40*/  @!UP0 UIADD3 UR18, UPT, UPT, UR34, 0x80, URZ ;  /* 0x0000008022128890 */ /* 0x000fe2000fffe0ff */
[----:B------:R-:W-:Y:S01]  /*4c50*/  VIADD R10, R10, 0x1 ;  /* 0x000000010a0a7836 */ /* 0x000fe20000000000 */
        /* <DEDUP_REMOVED lines=16> */
.L_x_177:
[----:B------:R-:W-:Y:S01]  /*4d60*/  @!P1 IADD3 R2, P0, PT, R12, 0x580, RZ ;  /* 0x000005800c029810 */ /* 0x000fe20007f1e0ff */
[----:B------:R-:W-:Y:S01]  /*4d70*/  VOTEU.ALL UP0, P1 ;  /* 0x0000000000ff7886 */ /* 0x000fe20000800000 */
[----:B------:R-:W-:Y:S01]  /*4d80*/  UMOV UR6, 0x0 ;  /* 0x0000000000067882 */ /* 0x000fe20000000000 */
[----:B------:R-:W-:Y:S01]  /*4d90*/  UMOV UR7, 0x10000000 ;  /* 0x1000000000077882 */ /* 0x000fe20000000000 */
[----:B------:R-:W-:Y:S01]  /*4da0*/  @!P1 R2UR UR5, R2 ;  /* 0x00000000020592ca */ /* 0x000fe200000e0000 */
[----:B------:R-:W-:Y:S01]  /*4db0*/  @!P1 IMAD.X R0, RZ, RZ, R13, P0 ;  /* 0x000000ffff009224 */ /* 0x000fe200000e060d */
[----:B------:R-:W-:Y:S01]  /*4dc0*/  @!UP0 UIADD3 UR10, UPT, UPT, UR34, 0xc0, URZ ;  /* 0x000000c0220a8890 */ /* 0x000fe2000fffe0ff */
[----:B------:R-:W-:Y:S01]  /*4dd0*/  R2UR UR18, R83 ;  /* 0x00000000531272ca */ /* 0x000fe200000e0000 */
[----:B------:R-:W-:Y:S01]  /*4de0*/  @!UP0 UIADD3 UR8, UPT, UPT, UR21, 0x6400, URZ ;  /* 0x0000640015088890 */ /* 0x000fe2000fffe0ff */
[----:B------:R-:W-:Y:S01]  /*4df0*/  R2UR UR16, R84 ;  /* 0x00000000541072ca */ /* 0x000fe200000e0000 */
[----:B------:R-:W-:Y:S01]  /*4e00*/  @!UP0 UIADD3 UR9, UPT, UPT, UR21, 0x68, URZ ;  /* 0x0000006815098890 */ /* 0x000fe2000fffe0ff */
[----:B------:R-:W-:Y:S01]  /*4e10*/  @!P1 R2UR UR4, R0 ;  /* 0x00000000000492ca */ /* 0x000fe200000e0000 */
[----:B------:R-:W-:Y:S01]  /*4e20*/  VOTEU.ALL UP0, P1 ;  /* 0x0000000000ff7886 */ /* 0x000fe20000800000 */
[----:B------:R-:W-:Y:S01]  /*4e30*/  UMOV UR11, UR35 ;  /* 0x00000023000b7c82 */ /* 0x000fe20008000000 */
[----:B------:R-:W-:Y:S01]  /*4e40*/  UMOV UR12, UR36 ;  /* 0x00000024000c7c82 */ /* 0x000fe20008000000 */
[C---:B------:R-:W-:Y:S01]  /*4e50*/  ISETP.NE.AND P0, PT, R10.reuse, 0x2, PT ;  /* 0x000000020a00780c */ /* 0x040fe20003f05270 */
[----:B------:R-:W-:Y:S01]  /*4e60*/  UMOV UR36, UR29 ;  /* 0x0000001d00247c82 */ /* 0x000fe20008000000 */
[----:B-1----:R-:W-:Y:S01]  /*4e70*/  IMAD.U32 R4, RZ, RZ, UR5 ;  /* 0x00000005ff047e24 */ /* 0x002fe2000f8e00ff */
[----:B------:R-:W-:Y:S01]  /*4e80*/  LOP3.LUT R11, R11, 0x1, RZ, 0x3c, !PT ;  /* 0x000000010b0b7812 */ /* 0x000fe200078e3cff */
[----:B------:R-:W-:Y:S01]  /*4e90*/  UPLOP3.LUT UP4, UPT, UPT, UPT, UPT, 0x80, 0x8 ;  /* 0x000000000008789c */ /* 0x000fe20003f8f070 */
[----:B------:R-:W-:Y:S01]  /*4ea0*/  SEL R0, RZ, 0x1, P0 ;  /* 0x00000001ff007807 */ /* 0x000fe20000000000 */
[----:B------:R-:W-:Y:S01]  /*4eb0*/  UIADD3 UR31, UPT, UPT, UR13, UR18, URZ ;  /* 0x000000120d1f7290 */ /* 0x000fe2000fffe0ff */
[----:B------:R-:W-:Y:S01]  /*4ec0*/  SEL R10, R10, RZ, P0 ;  /* 0x000000ff0a0a7207 */ /* 0x000fe20000000000 */
[----:B------:R-:W-:Y:S01]  /*4ed0*/  UIADD3 UR30, UPT, UPT, UR14, UR16, URZ ;  /* 0x000000100e1e7290 */ /* 0x000fe2000fffe0ff */
[----:B------:R-:W-:Y:S01]  /*4ee0*/  IMAD.U32 R5, RZ, RZ, UR4 ;  /* 0x00000004ff057e24 */ /* 0x000fe2000f8e00ff */
[----:B------:R-:W-:Y:S02]  /*4ef0*/  @!P1 R2UR UR4, R4 ;  /* 0x00000000040492ca */ /* 0x000fe400000e0000 */
[----:B------:R-:W-:Y:S02]  /*4f00*/  LOP3.LUT R9, R9, R0, RZ, 0x3c, !PT ;  /* 0x0000000009097212 */ /* 0x000fe400078e3cff */
[----:B------:R-:W-:Y:S11]  /*4f10*/  @!P1 R2UR UR5, R5 ;  /* 0x00000000050592ca */ /* 0x000ff600000e0000 */
[----:B------:R-:W-:Y:S02]  /*4f20*/  @!UPT UIADD3 URZ, UPT, UPT, URZ, URZ, URZ ;  /* 0x000000fffffff290 */ /* 0x000fe4000fffe0ff */
[----:B------:R1:W-:Y:S01]  /*4f30*/  @!UP0 UTMALDG.3D [UR8], [UR4], desc[UR6] ;  /* 0x00000608040085b4 */ /* 0x0003e20008011000 */
[----:B------:R1:W-:Y:S01]  /*4f40*/  @!P1 SYNCS.ARRIVE.TRANS64.RED.A0TR RZ, [UR21+0x68], R3 ;  /* 0x00006803ffff99a7 */ /* 0x0003e20008300415 */
[----:B------:R-:W-:Y:S01]  /*4f50*/  SYNCS.ARRIVE.TRANS64.RED.A1T0 RZ, [UR43], RZ ;  /* 0x000000ffffff79a7 */ /* 0x000fe2000810042b */
[----:B------:R-:W-:Y:S05]  /*4f60*/  BRA.U UP2, `(.L_x_86) ;  /* 0xfffffff102587547 */ /* 0x000fea000b83ffff */
[----:B-1----:R-:W-:-:S04]  /*4f70*/  SHF.L.U32 R3, R11, 0x1f, RZ ;  /* 0x0000001f0b037819 */ /* 0x002fc800000006ff */
[----:B------:R-:W1:Y:S02]  /*4f80*/  SYNCS.PHASECHK.TRANS64.TRYWAIT P0, [UR21+0x70], R3 ;  /* 0x00007003ff0075a7 */ /* 0x000e640008001115 */
[----:B-1----:R-:W-:Y:S05]  /*4f90*/  @!P0 BRA `(.L_x_87) ;  /* 0x0000004c00f08947 */ /* 0x002fea0003800000 */
.L_x_179:
[----:B------:R-:W2:Y:S02]  /*4fa0*/  SYNCS.PHASECHK.TRANS64.TRYWAIT P0, [UR21+0x78], R3 ;  /* 0x00007803ff0075a7 */ /* 0x000ea40008001115 */
[----:B--2---:R-:W-:Y:S05]  /*4fb0*/  @!P0 BRA `(.L_x_88) ;  /* 0x0000005000008947 */ /* 0x004fea0003800000 */
.L_x_181:
[----:B------:R-:W2:Y:S02]  /*4fc0*/  SYNCS.PHASECHK.TRANS64.TRYWAIT P0, [UR21+0x80], R3 ;  /* 0x00008003ff0075a7 */ /* 0x000ea40008001115 */
[----:B--2---:R-:W-:Y:S05]  /*4fd0*/  @!P0 BRA `(.L_x_89) ;  /* 0x0000005000108947 */ /* 0x004fea0003800000 */
.L_x_183:
[----:B-1----:R-:W-:-:S07]  /*4fe0*/  MOV R0, UR21 ;  /* 0x0000001500007c02 */ /* 0x002fce0008000f00 */
.L_x_90:
[----:B-1----:R-:W-:-:S04]  /*4ff0*/  SHF.L.U32 R3, R11, 0x1f, RZ ;  /* 0x0000001f0b037819 */ /* 0x002fc800000006ff */
[----:B------:R1:W2:Y:S03]  /*5000*/  SYNCS.PHASECHK.TRANS64.TRYWAIT P0, [R0+URZ+0x88], R3 ;  /* 0x00008803000075a7 */ /* 0x0002a600080011ff */
[----:B--2---:R-:W-:Y:S05]  /*5010*/  @!P0 NANOSLEEP.SYNCS 0x989680 ;  /* 0x009896800000895d */ /* 0x004fea0003900000 */
[----:B------:R-:W2:Y:S02]  /*5020*/  @!P0 SYNCS.PHASECHK.TRANS64 P0, [R0+URZ+0x88], R3 ;  /* 0x00008803000085a7 */ /* 0x000ea400080010ff */
[----:B--23--:R-:W-:Y:S05]  /*5030*/  @P0 EXIT ;  /* 0x000000000000094d */ /* 0x00cfea0003800000 */
[----:B------:R-:W-:Y:S05]  /*5040*/  BRA `(.L_x_90) ;  /* 0xfffffffc00e87947 */ /* 0x000fea000383ffff */
.L_x_75:
[----:B------:R-:W-:-:S06]  /*5050*/  UISETP.GE.AND UP0, UPT, UR18, 0x4, UPT ;  /* 0x000000041200788c */ /* 0x000fcc000bf06270 */
[----:B------:R-:W-:-:S13]  /*5060*/  PLOP3.LUT P0, PT, PT, PT, UP0, 0x80, 0x8 ;  /* 0x000000000008781c */ /* 0x000fda0003f0f008 */
[----:B-1----:R-:W-:Y:S05]  /*5070*/  @!P0 EXIT ;  /* 0x000000000000894d */ /* 0x002fea0003800000 */
[----:B------:R-:W1:Y:S08]  /*5080*/  S2UR UR4, SR_CgaCtaId ;  /* 0x00000000000479c3 */ /* 0x000e700000008800 */
[----:B------:R-:W-:Y:S01]  /*5090*/  BAR.SYNC.DEFER_BLOCKING 0x6, 0xa0 ;  /* 0x0182800000007b1d */ /* 0x000fe20000010000 */
[C---:B------:R-:W-:Y:S01]  /*50a0*/  IMAD.SHL.U32 R5, R94.reuse, 0x40, RZ ;  /* 0x000000405e057824 */ /* 0x040fe200078e00ff */
[C---:B------:R-:W-:Y:S01]  /*50b0*/  R2P PR, R94.reuse, 0x6 ;  /* 0x000000065e007804 */ /* 0x040fe20000000000 */
[C---:B------:R-:W-:Y:S01]  /*50c0*/  IMAD.SHL.U32 R2, R94.reuse, 0x8, RZ ;  /* 0x000000085e027824 */ /* 0x040fe200078e00ff */
[----:B------:R-:W-:Y:S01]  /*50d0*/  CS2R R88, SRZ ;  /* 0x0000000000587805 */ /* 0x000fe2000001ff00 */
[----:B------:R-:W-:Y:S01]  /*50e0*/  IMAD.U32 R37, R94, 0x10000, RZ ;  /* 0x000100005e257824 */ /* 0x000fe200078e00ff */
[----:B------:R-:W-:-:S02]  /*50f0*/  UMOV UR44, 0x400 ;  /* 0x00000400002c7882 */ /* 0x000fc40000000000 */
[----:B------:R-:W2:Y:S01]  /*5100*/  LDC.64 R78, c[0x0][0x8b0] ;  /* 0x00022c00ff4e7b82 */ /* 0x000ea20000000a00 */
[C---:B------:R-:W-:Y:S01]  /*5110*/  LOP3.LUT R3, R5.reuse, 0x1c0, RZ, 0xc0, !PT ;  /* 0x000001c005037812 */ /* 0x040fe200078ec0ff */
[----:B------:R-:W-:Y:S01]  /*5120*/  IMAD.SHL.U32 R80, R94, 0x20, RZ ;  /* 0x000000205e507824 */ /* 0x000fe200078e00ff */
[----:B------:R-:W-:Y:S01]  /*5130*/  LOP3.LUT R5, R5, 0x200, RZ, 0xc0, !PT ;  /* 0x0000020005057812 */ /* 0x000fe200078ec0ff */
[----:B------:R-:W-:Y:S01]  /*5140*/  IMAD.MOV.U32 R92, RZ, RZ, 0x20 ;  /* 0x00000020ff5c7424 */ /* 0x000fe200078e00ff */
[----:B------:R-:W-:Y:S01]  /*5150*/  LOP3.LUT R2, R3, 0x38, R2, 0xf8, !PT ;  /* 0x0000003803027812 */ /* 0x000fe200078ef802 */
[----:B------:R-:W-:Y:S01]  /*5160*/  IMAD.MOV.U32 R91, RZ, RZ, 0x1 ;  /* 0x00000001ff5b7424 */ /* 0x000fe200078e00ff */
[----:B------:R-:W-:Y:S01]  /*5170*/  SHF.R.U32.HI R3, RZ, 0x1, R94 ;  /* 0x00000001ff037819 */ /* 0x000fe2000001165e */
[----:B------:R-:W3:Y:S01]  /*5180*/  LDC.64 R76, c[0x0][0x8a8] ;  /* 0x00022a00ff4c7b82 */ /* 0x000ee20000000a00 */
[----:B------:R-:W-:Y:S01]  /*5190*/  LOP3.LUT R37, R37, 0x600000, RZ, 0xc0, !PT ;  /* 0x0060000025257812 */ /* 0x000fe200078ec0ff */
[----:B------:R-:W-:Y:S01]  /*51a0*/  IMAD.MOV.U32 R36, RZ, RZ, RZ ;  /* 0x000000ffff247224 */ /* 0x000fe200078e00ff */
[----:B------:R-:W-:Y:S01]  /*51b0*/  LOP3.LUT R80, R5, 0xc00, R80, 0xf8, !PT ;  /* 0x00000c0005507812 */ /* 0x000fe200078ef850 */
[----:B------:R-:W-:Y:S01]  /*51c0*/  IMAD.MOV.U32 R90, RZ, RZ, RZ ;  /* 0x000000ffff5a7224 */ /* 0x000fe200078e00ff */
[----:B------:R-:W-:Y:S01]  /*51d0*/  LOP3.LUT R3, R2, 0x8, R3, 0x78, !PT ;  /* 0x0000000802037812 */ /* 0x000fe200078e7803 */
[----:B------:R-:W4:Y:S01]  /*51e0*/  LDCU UR59, c[0x0][0x370] ;  /* 0x00006e00ff3b77ac */ /* 0x000f220008000800 */
[----:B------:R-:W-:-:S02]  /*51f0*/  SEL R93, R92, 0xffffffe0, !P2 ;  /* 0xffffffe05c5d7807 */ /* 0x000fc40005000000 */
[----:B------:R-:W-:Y:S01]  /*5200*/  LOP3.LUT R80, R80, R3, RZ, 0xfc, !PT ;  /* 0x0000000350507212 */ /* 0x000fe200078efcff */
[----:B-1----:R-:W-:Y:S01]  /*5210*/  ULEA UR44, UR4, UR44, 0x18 ;  /* 0x0000002c042c7291 */ /* 0x002fe2000f8ec0ff */
[----:B------:R-:W-:Y:S01]  /*5220*/  LOP3.LUT R94, R94, 0x60, RZ, 0xc0, !PT ;  /* 0x000000605e5e7812 */ /* 0x000fe200078ec0ff */
[----:B------:R-:W1:Y:S01]  /*5230*/  LDCU UR43, c[0x0][0xb0c] ;  /* 0x00016180ff2b77ac */ /* 0x000e620008000800 */
[----:B------:R-:W-:Y:S01]  /*5240*/  SEL R92, R92, 0xffffffe0, !P1 ;  /* 0xffffffe05c5c7807 */ /* 0x000fe20004800000 */
[----:B------:R-:W-:Y:S01]  /*5250*/  UIADD3 UR4, UPT, UPT, UR44, 0x400, URZ ;  /* 0x000004002c047890 */ /* 0x000fe2000fffe0ff */
[----:B------:R-:W1:Y:S04]  /*5260*/  LDCU UR39, c[0x0][0xb30] ;  /* 0x00016600ff2777ac */ /* 0x000e680008000800 */
[----:B------:R-:W4:Y:S01]  /*5270*/  LDS R0, [UR44+0x150] ;  /* 0x0001502cff007984 */ /* 0x000f220008000800 */
[----:B------:R-:W-:Y:S01]  /*5280*/  IMAD.U32 R86, RZ, RZ, UR4 ;  /* 0x00000004ff567e24 */ /* 0x000fe2000f8e00ff */
[----:B------:R-:W1:Y:S01]  /*5290*/  LDCU.64 UR56, c[0x0][0x888] ;  /* 0x00011100ff3877ac */ /* 0x000e620008000a00 */
[----:B------:R-:W1:Y:S01]  /*52a0*/  LDCU.64 UR40, c[0x0][0xb28] ;  /* 0x00016500ff2877ac */ /* 0x000e620008000a00 */
[----:B------:R-:W1:Y:S01]  /*52b0*/  LDCU.64 UR62, c[0x0][0x890] ;  /* 0x00011200ff3e77ac */ /* 0x000e620008000a00 */
[----:B------:R-:W1:Y:S01]  /*52c0*/  LDCU.128 UR52, c[0x0][0xb10] ;  /* 0x00016200ff3477ac */ /* 0x000e620008000c00 */
[----:B------:R-:W1:Y:S01]  /*52d0*/  LDCU UR58, c[0x0][0x374] ;  /* 0x00006e80ff3a77ac */ /* 0x000e620008000800 */
[----:B------:R-:W-:Y:S01]  /*52e0*/  UMOV UR47, URZ ;  /* 0x000000ff002f7c82 */ /* 0x000fe20008000000 */
[----:B------:R-:W-:Y:S01]  /*52f0*/  UMOV UR46, URZ ;  /* 0x000000ff002e7c82 */ /* 0x000fe20008000000 */
[----:B-1234-:R-:W-:-:S07]  /*5300*/  IMAD.IADD R37, R0, 0x1, R37 ;  /* 0x0000000100257824 */ /* 0x01efce00078e0225 */
.L_x_134:
[C---:B------:R-:W-:Y:S02]  /*5310*/  LEA R3, R88.reuse, UR44, 0x3 ;  /* 0x0000002c58037c11 */ /* 0x040fe4000f8e18ff */
[----:B------:R-:W-:Y:S02]  /*5320*/  SHF.L.U32 R0, R89, 0x1f, RZ ;  /* 0x0000001f59007819 */ /* 0x000fe400000006ff */
[----:B------:R-:W-:Y:S02]  /*5330*/  LEA R5, R88, UR44, 0x4 ;  /* 0x0000002c58057c11 */ /* 0x000fe4000f8e20ff */
[----:B-1----:R-:W1:Y:S02]  /*5340*/  SYNCS.PHASECHK.TRANS64.TRYWAIT P0, [R3+URZ+0xa0], R0 ;  /* 0x0000a000030075a7 */ /* 0x002e6400080011ff */
[----:B-1----:R-:W-:Y:S05]  /*5350*/  @!P0 BRA `(.L_x_91) ;  /* 0x0000004c00488947 */ /* 0x002fea0003800000 */
.L_x_184:
[----:B------:R-:W2:Y:S01]  /*5360*/  LDS.128 R4, [R5+0x130] ;  /* 0x0001300005047984 */ /* 0x000ea20000000c00 */
[----:B------:R-:W-:Y:S01]  /*5370*/  UISETP.GE.AND UP0, UPT, UR42, 0x1, UPT ;  /* 0x000000012a00788c */ /* 0x000fe2000bf06270 */
[----:B------:R-:W-:Y:S01]  /*5380*/  @!PT LDS RZ, [RZ] ;  /* 0x00000000fffff984 */ /* 0x000fe20000000800 */
[----:B------:R-:W-:Y:S01]  /*5390*/  @!PT LDS RZ, [RZ] ;  /* 0x00000000fffff984 */ /* 0x000fe20000000800 */
[----:B------:R-:W-:Y:S01]  /*53a0*/  @!PT LDS RZ, [RZ] ;  /* 0x00000000fffff984 */ /* 0x000fe20000000800 */
[----:B------:R-:W-:Y:S01]  /*53b0*/  @!PT LDS RZ, [RZ] ;  /* 0x00000000fffff984 */ /* 0x000fe20000000800 */
[----:B------:R3:W-:Y:S06]  /*53c0*/  MEMBAR.ALL.CTA ;  /* 0x0000000000007992 */ /* 0x0007ec0000008000 */
[----:B---3--:R-:W3:Y:S01]  /*53d0*/  FENCE.VIEW.ASYNC.S ;  /* 0x00000000000073c6 */ /* 0x008ee20000000000 */
[----:B--2---:R-:W-:Y:S11]  /*53e0*/  LOP3.LUT P0, RZ, R6, 0x1, RZ, 0xc0, !PT ;  /* 0x0000000106ff7812 */ /* 0x004ff6000780c0ff */
[----:B------:R-:W-:Y:S02]  /*53f0*/  @!UPT UIADD3 URZ, UPT, UPT, URZ, URZ, URZ ;  /* 0x000000fffffff290 */ /* 0x000fe4000fffe0ff */
[----:B---3--:R-:W-:Y:S01]  /*5400*/  VOTEU.ANY UP1, P0 ;  /* 0x0000000000ff7886 */ /* 0x008fe20000020100 */
[----:B------:R-:W-:Y:S01]  /*5410*/  PLOP3.LUT P0, PT, PT, PT, UP1, 0x80, 0x8 ;  /* 0x000000000008781c */ /* 0x000fe20003f0f018 */
[----:B------:R-:W-:Y:S11]  /*5420*/  UP2UR UR61, UPR, URZ, 0x2 ;  /* 0x00000002ff3d7883 */ /* 0x000ff60008000000 */
[----:B------:R-:W-:Y:S01]  /*5430*/  @!UPT UIADD3 URZ, UPT, UPT, URZ, URZ, URZ ;  /* 0x000000fffffff290 */ /* 0x000fe2000fffe0ff */
[----:B-1----:R-:W-:Y:S02]  /*5440*/  @P0 SHF.R.U32.HI R0, RZ, 0x10, R5 ;  /* 0x00000010ff000819 */ /* 0x002fe40000011605 */
        /* <DEDUP_REMOVED lines=12> */
[----:B------:R-:W2:Y:S01]  /*5510*/  LDCU UR12, c[0x0][0xb20] ;  /* 0x00016400ff0c77ac */ /* 0x000ea20008000800 */
[----:B------:R-:W-:Y:S02]  /*5520*/  UIMAD.WIDE.U32 UR4, UR58, UR55, URZ ;  /* 0x000000373a0472a5 */ /* 0x000fe4000f8e00ff */
[----:B------:R-:W-:Y:S02]  /*5530*/  UIMAD.WIDE.U32 UR6, UR59, UR52, URZ ;  /* 0x000000343b0672a5 */ /* 0x000fe4000f8e00ff */
[----:B------:R-:W-:Y:S02]  /*5540*/  UISETP.NE.AND UP0, UPT, UR54, 0x1, UPT ;  /* 0x000000013600788c */ /* 0x000fe4000bf05270 */
[----:B------:R-:W-:Y:S02]  /*5550*/  UIMAD.WIDE.U32 UR8, UR37, UR55, URZ ;  /* 0x00000037250872a5 */ /* 0x000fe4000f8e00ff */
[----:B------:R-:W-:Y:S02]  /*5560*/  UIMAD.WIDE.U32 UR10, UR38, UR52, URZ ;  /* 0x00000034260a72a5 */ /* 0x000fe4000f8e00ff */
[----:B------:R-:W-:Y:S02]  /*5570*/  UISETP.NE.AND UP1, UPT, UR43, 0x1, UPT ;  /* 0x000000012b00788c */ /* 0x000fe4000bf25270 */
[----:B------:R-:W-:Y:S01]  /*5580*/  UISETP.NE.AND UP2, UPT, UR42, 0x1, UPT ;  /* 0x000000012a00788c */ /* 0x000fe2000bf45270 */
[----:B------:R-:W-:Y:S02]  /*5590*/  UMOV UR4, UR5 ;  /* 0x0000000500047c82 */ /* 0x000fe40008000000 */
[----:B--2---:R-:W-:Y:S03]  /*55a0*/  USHF.R.U32.HI UR5, URZ, UR12, UR4 ;  /* 0x0000000cff057299 */ /* 0x004fe60008011604 */
[----:B------:R-:W-:Y:S02]  /*55b0*/  UMOV UR4, UR7 ;  /* 0x0000000700047c82 */ /* 0x000fe40008000000 */
[----:B------:R-:W-:Y:S02]  /*55c0*/  USHF.R.U32.HI UR7, URZ, UR53, UR4 ;  /* 0x00000035ff077299 */ /* 0x000fe40008011604 */
[----:B------:R-:W-:Y:S02]  /*55d0*/  USEL UR4, UR58, UR5, !UP0 ;  /* 0x000000053a047287 */ /* 0x000fe4000c000000 */
[----:B------:R-:W-:Y:S01]  /*55e0*/  USEL UR7, UR59, UR7, !UP1 ;  /* 0x000000073b077287 */ /* 0x000fe2000c800000 */
[----:B------:R-:W-:Y:S01]  /*55f0*/  UMOV UR5, UR9 ;  /* 0x0000000900057c82 */ /* 0x000fe20008000000 */
[----:B------:R-:W-:Y:S02]  /*5600*/  UIMAD.WIDE.U32 UR8, UR4, UR40, URZ ;  /* 0x00000028040872a5 */ /* 0x000fe4000f8e00ff */
[----:B------:R-:W-:Y:S03]  /*5610*/  USHF.R.U32.HI UR6, URZ, UR12, UR5 ;  /* 0x0000000cff067299 */ /* 0x000fe60008011605 */
[----:B------:R-:W-:Y:S01]  /*5620*/  UMOV UR5, UR11 ;  /* 0x0000000b00057c82 */ /* 0x000fe20008000000 */
[----:B------:R-:W-:Y:S02]  /*5630*/  UIMAD.WIDE.U32 UR10, UR7, UR40, URZ ;  /* 0x00000028070a72a5 */ /* 0x000fe4000f8e00ff */
[----:B------:R-:W-:Y:S02]  /*5640*/  USHF.R.U32.HI UR12, URZ, UR53, UR5 ;  /* 0x00000035ff0c7299 */ /* 0x000fe40008011605 */
[----:B------:R-:W-:Y:S01]  /*5650*/  USEL UR6, UR37, UR6, !UP0 ;  /* 0x0000000625067287 */ /* 0x000fe2000c000000 */
[----:B------:R-:W-:Y:S02]  /*5660*/  UMOV UR5, UR9 ;  /* 0x0000000900057c82 */ /* 0x000fe40008000000 */
[----:B------:R-:W-:Y:S01]  /*5670*/  UMOV UR10, UR11 ;  /* 0x0000000b000a7c82 */ /* 0x000fe20008000000 */
[----:B------:R-:W-:Y:S02]  /*5680*/  @UP2 USHF.R.U32.HI UR4, URZ, UR41, UR5 ;  /* 0x00000029ff042299 */ /* 0x000fe40008011605 */
[----:B------:R-:W-:Y:S02]  /*5690*/  @UP2 USHF.R.U32.HI UR7, URZ, UR41, UR10 ;  /* 0x00000029ff072299 */ /* 0x000fe4000801160a */
[----:B------:R-:W-:Y:S02]  /*56a0*/  UIMAD UR4, UR42, UR4, URZ ;  /* 0x000000042a0472a4 */ /* 0x000fe4000f8e02ff */
[----:B------:R-:W-:Y:S02]  /*56b0*/  UIMAD.WIDE.U32 UR10, UR6, UR40, URZ ;  /* 0x00000028060a72a5 */ /* 0x000fe4000f8e00ff */
[----:B------:R-:W-:Y:S02]  /*56c0*/  USEL UR5, UR38, UR12, !UP1 ;  /* 0x0000000c26057287 */ /* 0x000fe4000c800000 */
[----:B------:R-:W-:Y:S02]  /*56d0*/  UIMAD UR8, UR42, UR7, URZ ;  /* 0x000000072a0872a4 */ /* 0x000fe4000f8e02ff */
[----:B------:R-:W-:Y:S03]  /*56e0*/  UISETP.GE.AND UP0, UPT, UR6, UR4, UPT ;  /* 0x000000040600728c */ /* 0x000fe6000bf06270 */
[----:B------:R-:W-:Y:S01]  /*56f0*/  UMOV UR4, UR11 ;  /* 0x0000000b00047c82 */ /* 0x000fe20008000000 */
[----:B------:R-:W-:Y:S02]  /*5700*/  UISETP.GE.OR UP0, UPT, UR5, UR8, UP0 ;  /* 0x000000080500728c */ /* 0x000fe40008706670 */
[----:B------:R-:W-:Y:S02]  /*5710*/  USHF.R.U32.HI UR4, URZ, UR41, UR4 ;  /* 0x00000029ff047299 */ /* 0x000fe40008011604 */
[----:B------:R-:W-:Y:S02]  /*5720*/  UIMAD.WIDE.U32 UR8, UR5, UR40, URZ ;  /* 0x00000028050872a5 */ /* 0x000fe4000f8e00ff */
[----:B------:R-:W-:Y:S02]  /*5730*/  USEL UR11, UR6, UR4, !UP2 ;  /* 0x00000004060b7287 */ /* 0x000fe4000d000000 */
[----:B------:R-:W-:Y:S02]  /*5740*/  UIADD3 UR8, UPT, UPT, -UR5, URZ, URZ ;  /* 0x000000ff05087290 */ /* 0x000fe4000fffe1ff */
[----:B------:R-:W-:Y:S01]  /*5750*/  UIADD3 UR10, UPT, UPT, -UR11, URZ, URZ ;  /* 0x000000ff0b0a7290 */ /* 0x000fe2000fffe1ff */
[----:B------:R-:W-:Y:S01]  /*5760*/  @!UP0 UMOV UR4, UR9 ;  /* 0x0000000900048c82 */ /* 0x000fe20008000000 */
[----:B------:R-:W-:Y:S02]  /*5770*/  UIADD3 UR9, UPT, UPT, -UR6, URZ, URZ ;  /* 0x000000ff06097290 */ /* 0x000fe4000fffe1ff */
[----:B------:R-:W-:Y:S02]  /*5780*/  @!UP0 USHF.R.U32.HI UR4, URZ, UR41, UR4 ;  /* 0x00000029ff048299 */ /* 0x000fe40008011604 */
[----:B------:R-:W-:Y:S02]  /*5790*/  UIMAD UR10, UR42, UR10, UR6 ;  /* 0x0000000a2a0a72a4 */ /* 0x000fe4000f8e0206 */
[----:B------:R-:W-:Y:S04]  /*57a0*/  @!UP0 USEL UR4, UR5, UR4, !UP2 ;  /* 0x0000000405048287 */ /* 0x000fe8000d000000 */
[----:B------:R-:W-:Y:S02]  /*57b0*/  @!UP0 UIMAD UR10, UR7, UR10, UR4 ;  /* 0x0000000a070a82a4 */ /* 0x000fe4000f8e0204 */
[----:B------:R-:W-:Y:S02]  /*57c0*/  @!UP0 UIADD3 UR11, UPT, UPT, UR11, -UR4, URZ ;  /* 0x800000040b0b8290 */ /* 0x000fe4000fffe0ff */
[----:B------:R-:W-:Y:S02]  /*57d0*/  UIMAD UR7, UR43, UR8, UR38 ;  /* 0x000000082b0772a4 */ /* 0x000fe4000f8e0226 */
[----:B------:R-:W-:Y:S02]  /*57e0*/  @!UP0 UIMAD UR6, UR11, UR42, UR5 ;  /* 0x0000002a0b0682a4 */ /* 0x000fe4000f8e0205 */
[----:B------:R-:W-:Y:S01]  /*57f0*/  UIMAD UR4, UR54, UR9, UR37 ;  /* 0x00000009360472a4 */ /* 0x000fe2000f8e0225 */
[----:B------:R-:W-:Y:S02]  /*5800*/  @!UP0 UMOV UR5, UR10 ;  /* 0x0000000a00058c82 */ /* 0x000fe40008000000 */
[----:B------:R-:W-:Y:S02]  /*5810*/  UIMAD UR38, UR5, UR43, UR7 ;  /* 0x0000002b052672a4 */ /* 0x000fe4000f8e0207 */
[----:B------:R-:W-:Y:S11]  /*5820*/  UIMAD UR37, UR6, UR54, UR4 ;  /* 0x00000036062572a4 */ /* 0x000ff6000f8e0204 */
[----:B------:R-:W-:Y:S01]  /*5830*/  @!UPT UIADD3 URZ, UPT, UPT, URZ, URZ, URZ ;  /* 0x000000fffffff290 */ /* 0x000fe2000fffe0ff */
.L_x_92:
[----:B------:R-:W-:Y:S01]  /*5840*/  UISETP.NE.AND UP0, UPT, UR39, 0x1, UPT ;  /* 0x000000012700788c */ /* 0x000fe2000bf05270 */
[----:B------:R-:W-:Y:S01]  /*5850*/  LOP3.LUT P0, RZ, R86, 0x3f0, RZ, 0xc0, !PT ;  /* 0x000003f056ff7812 */ /* 0x000fe2000780c0ff */
[----:B------:R-:W-:Y:S01]  /*5860*/  USHF.L.U32 UR50, UR30, 0x6, URZ ;  /* 0x000000061e327899 */ /* 0x000fe200080006ff */
[----:B------:R-:W-:Y:S01]  /*5870*/  BSSY.RECONVERGENT B6, `(.L_x_93) ;  /* 0x0000034000067945 */ /* 0x000fe20003800200 */
[----:B------:R-:W-:Y:S01]  /*5880*/  USHF.L.U32 UR49, UR31, 0x8, URZ ;  /* 0x000000081f317899 */ /* 0x000fe200080006ff */
[----:B------:R-:W-:Y:S06]  /*5890*/  IADD3 R88, PT, PT, R88, 0x1, RZ ;  /* 0x0000000158587810 */ /* 0x000fec0007ffe0ff */
[----:B------:R-:W2:Y:S01]  /*58a0*/  @!UP0 LDCU.128 UR12, c[0x0][0xb10] ;  /* 0x00016200ff0c87ac */ /* 0x000ea20008000c00 */
[----:B------:R-:W3:Y:S01]  /*58b0*/  @!UP0 LDCU UR5, c[0x0][0xb0c] ;  /* 0x00016180ff0587ac */ /* 0x000ee20008000800 */
[----:B------:R-:W4:Y:S01]  /*58c0*/  @!UP0 LDCU UR10, c[0x0][0xb20] ;  /* 0x00016400ff0a87ac */ /* 0x000f220008000800 */
[----:B--2---:R-:W-:Y:S02]  /*58d0*/  UIMAD.WIDE.U32 UR8, UR38, UR12, URZ ;  /* 0x0000000c260872a5 */ /* 0x004fe4000f8e00ff */
[----:B------:R-:W-:Y:S02]  /*58e0*/  UIMAD.WIDE.U32 UR6, UR37, UR15, URZ ;  /* 0x0000000f250672a5 */ /* 0x000fe4000f8e00ff */
[----:B------:R-:W-:Y:S03]  /*58f0*/  @!UP0 UISETP.NE.AND UP1, UPT, UR14, 0x1, UPT ;  /* 0x000000010e00888c */ /* 0x000fe6000bf25270 */
[----:B------:R-:W-:Y:S01]  /*5900*/  @!UP0 UMOV UR4, UR9 ;  /* 0x0000000900048c82 */ /* 0x000fe20008000000 */
[----:B---3--:R-:W-:Y:S02]  /*5910*/  @!UP0 UISETP.NE.AND UP2, UPT, UR5, 0x1, UPT ;  /* 0x000000010500888c */ /* 0x008fe4000bf45270 */
[----:B------:R-:W-:Y:S01]  /*5920*/  @!UP0 USHF.R.U32.HI UR4, URZ, UR13, UR4 ;  /* 0x0000000dff048299 */ /* 0x000fe20008011604 */
[----:B------:R-:W-:Y:S02]  /*5930*/  @!UP0 UMOV UR6, UR7 ;  /* 0x0000000700068c82 */ /* 0x000fe40008000000 */
[----:B----4-:R-:W-:Y:S02]  /*5940*/  @!UP0 USHF.R.U32.HI UR6, URZ, UR10, UR6 ;  /* 0x0000000aff068299 */ /* 0x010fe40008011606 */
[----:B------:R-:W-:Y:S02]  /*5950*/  @!UP0 USEL UR7, UR38, UR4, !UP2 ;  /* 0x0000000426078287 */ /* 0x000fe4000d000000 */
[----:B------:R-:W-:Y:S04]  /*5960*/  @!UP0 USEL UR6, UR37, UR6, !UP1 ;  /* 0x0000000625068287 */ /* 0x000fe8000c800000 */
[----:B------:R-:W-:Y:S02]  /*5970*/  @!UP0 UIADD3 UR4, UPT, UPT, -UR7, UR6, URZ ;  /* 0x0000000607048290 */ /* 0x000fe4000fffe1ff */
[----:B------:R-:W-:Y:S02]  /*5980*/  @!UP0 UIADD3 UR6, UPT, UPT, UR7, -UR6, URZ ;  /* 0x8000000607068290 */ /* 0x000fe4000fffe0ff */
[----:B------:R-:W-:Y:S02]  /*5990*/  @!UP0 UIMAD UR38, UR4, UR5, UR38 ;  /* 0x00000005042682a4 */ /* 0x000fe4000f8e0226 */
[----:B------:R-:W-:Y:S01]  /*59a0*/  @!UP0 UIMAD UR37, UR6, UR14, UR37 ;  /* 0x0000000e062582a4 */ /* 0x000fe2000f8e0225 */
[----:B------:R-:W-:Y:S11]  /*59b0*/  @!P0 BRA `(.L_x_94) ;  /* 0x00000000007c8947 */ /* 0x000ff60003800000 */
[----:B------:R-:W2:Y:S01]  /*59c0*/  LDCU.64 UR8, c[0x4][0x80] ;  /* 0x01001000ff0877ac */ /* 0x000ea20008000a00 */
[----:B------:R-:W-:Y:S01]  /*59d0*/  MOV R2, 0x0 ;  /* 0x0000000000027802 */ /* 0x000fe20000000f00 */
[----:B------:R-:W-:Y:S02]  /*59e0*/  HFMA2 R12, -RZ, RZ, 0, 5.9604644775390625e-08 ;  /* 0x00000001ff0c7431 */ /* 0x000fe400000001ff */
[----:B------:R-:W-:Y:S01]  /*59f0*/  IMAD.MOV.U32 R8, RZ, RZ, 0x70 ;  /* 0x00000070ff087424 */ /* 0x000fe200078e00ff */
[----:B------:R3:W4:Y:S01]  /*5a00*/  LDC.64 R14, c[0x4][R2] ;  /* 0x01000000020e7b82 */ /* 0x0007220000000a00 */
[----:B------:R-:W1:Y:S01]  /*5a10*/  LDCU.64 UR6, c[0x4][0x88] ;  /* 0x01001100ff0677ac */ /* 0x000e620008000a00 */
[----:B------:R-:W-:Y:S01]  /*5a20*/  IMAD.MOV.U32 R13, RZ, RZ, RZ ;  /* 0x000000ffff0d7224 */ /* 0x000fe200078e00ff */
[----:B------:R-:W1:Y:S01]  /*5a30*/  LDCU.64 UR4, c[0x4][0x8] ;  /* 0x01000100ff0477ac */ /* 0x000e620008000a00 */
[----:B--2---:R-:W-:Y:S01]  /*5a40*/  MOV R5, UR9 ;  /* 0x0000000900057c02 */ /* 0x004fe20008000f00 */
[----:B------:R-:W-:Y:S01]  /*5a50*/  IMAD.U32 R4, RZ, RZ, UR8 ;  /* 0x00000008ff047e24 */ /* 0x000fe2000f8e00ff */
[----:B-1----:R-:W-:Y:S01]  /*5a60*/  MOV R7, UR7 ;  /* 0x0000000700077c02 */ /* 0x002fe20008000f00 */
[----:B------:R-:W-:Y:S01]  /*5a70*/  IMAD.U32 R6, RZ, RZ, UR6 ;  /* 0x00000006ff067e24 */ /* 0x000fe2000f8e00ff */
[----:B------:R-:W-:Y:S01]  /*5a80*/  MOV R11, UR5 ;  /* 0x00000005000b7c02 */ /* 0x000fe20008000f00 */
[----:B------:R-:W-:Y:S02]  /*5a90*/  IMAD.U32 R10, RZ, RZ, UR4 ;  /* 0x00000004ff0a7e24 */ /* 0x000fe4000f8e00ff */
[----:B------:R-:W-:Y:S07]  /*5aa0*/  LEPC R20, `(.L_x_95) ;  /* 0x000000001014794e */ /* 0x000fee0000000000 */
[----:B---345:R-:W-:Y:S05]  /*5ab0*/  CALL.ABS.NOINC R14 ;  /* 0x000000000e007343 */ /* 0x038fea0003c00000 */
.L_x_95:
[----:B------:R-:W1:Y:S01]  /*5ac0*/  LDCU.64 UR8, c[0x4][0x80] ;  /* 0x01001000ff0877ac */ /* 0x000e620008000a00 */
[----:B------:R-:W2:Y:S01]  /*5ad0*/  LDC.64 R2, c[0x4][R2] ;  /* 0x0100000002027b82 */ /* 0x000ea20000000a00 */
[----:B------:R-:W-:Y:S02]  /*5ae0*/  HFMA2 R12, -RZ, RZ, 0, 5.9604644775390625e-08 ;  /* 0x00000001ff0c7431 */ /* 0x000fe400000001ff */
[----:B------:R-:W-:Y:S02]  /*5af0*/  IMAD.MOV.U32 R8, RZ, RZ, 0x70 ;  /* 0x00000070ff087424 */ /* 0x000fe400078e00ff */
[----:B------:R-:W-:Y:S01]  /*5b00*/  IMAD.MOV.U32 R13, RZ, RZ, RZ ;  /* 0x000000ffff0d7224 */ /* 0x000fe200078e00ff */
[----:B------:R-:W3:Y:S01]  /*5b10*/  LDCU.64 UR6, c[0x4][0x88] ;  /* 0x01001100ff0677ac */ /* 0x000ee20008000a00 */
[----:B------:R-:W4:Y:S01]  /*5b20*/  LDCU.64 UR4, c[0x4][0x8] ;  /* 0x01000100ff0477ac */ /* 0x000f220008000a00 */
[----:B-1----:R-:W-:Y:S02]  /*5b30*/  MOV R4, UR8 ;  /* 0x0000000800047c02 */ /* 0x002fe40008000f00 */
[----:B------:R-:W-:Y:S02]  /*5b40*/  MOV R5, UR9 ;  /* 0x0000000900057c02 */ /* 0x000fe40008000f00 */
[----:B---3--:R-:W-:Y:S01]  /*5b50*/  MOV R7, UR7 ;  /* 0x0000000700077c02 */ /* 0x008fe20008000f00 */
[----:B------:R-:W-:Y:S01]  /*5b60*/  IMAD.U32 R6, RZ, RZ, UR6 ;  /* 0x00000006ff067e24 */ /* 0x000fe2000f8e00ff */
[----:B----4-:R-:W-:Y:S01]  /*5b70*/  MOV R11, UR5 ;  /* 0x00000005000b7c02 */ /* 0x010fe20008000f00 */
[----:B------:R-:W-:Y:S02]  /*5b80*/  IMAD.U32 R10, RZ, RZ, UR4 ;  /* 0x00000004ff0a7e24 */ /* 0x000fe4000f8e00ff */
[----:B------:R-:W-:Y:S07]  /*5b90*/  LEPC R20, `(.L_x_94) ;  /* 0x000000001014794e */ /* 0x000fee0000000000 */
[----:B--2---:R-:W-:Y:S05]  /*5ba0*/  CALL.ABS.NOINC R2 ;  /* 0x0000000002007343 */ /* 0x004fea0003c00000 */
.L_x_94:
[----:B------:R-:W-:Y:S05]  /*5bb0*/  BSYNC.RECONVERGENT B6 ;  /* 0x0000000000067941 */ /* 0x000fea0003800200 */
.L_x_93:
[----:B------:R-:W-:Y:S01]  /*5bc0*/  R2UR UR4, R85 ;  /* 0x00000000550472ca */ /* 0x000fe200000e0000 */
[----:B------:R-:W-:Y:S01]  /*5bd0*/  UISETP.NE.U32.AND UP0, UPT, UR62, URZ, UPT ;  /* 0x000000ff3e00728c */ /* 0x000fe2000bf05070 */
[----:B------:R-:W-:Y:S02]  /*5be0*/  ISETP.NE.U32.AND P4, PT, R78, RZ, PT ;  /* 0x000000ff4e00720c */ /* 0x000fe40003f85070 */
[----:B------:R-:W-:Y:S01]  /*5bf0*/  ISETP.NE.U32.AND P2, PT, RZ, UR56, PT ;  /* 0x00000038ff007c0c */ /* 0x000fe2000bf45070 */
[----:B------:R-:W-:Y:S01]  /*5c00*/  UISETP.NE.AND.EX UP1, UPT, UR63, URZ, UPT, UP0 ;  /* 0x000000ff3f00728c */ /* 0x000fe2000bf25300 */
[----:B------:R-:W-:Y:S01]  /*5c10*/  ISETP.NE.AND.EX P4, PT, R79, RZ, PT, P4 ;  /* 0x000000ff4f00720c */ /* 0x000fe20003f85340 */
[----:B------:R-:W-:Y:S01]  /*5c20*/  UPLOP3.LUT UP0, UPT, UPT, UPT, UPT, 0x40, 0x4 ;  /* 0x000000000004789c */ /* 0x000fe20003f0e870 */
[----:B------:R-:W-:Y:S05]  /*5c30*/  ISETP.NE.AND.EX P2, PT, RZ, UR57, PT, P2 ;  /* 0x00000039ff007c0c */ /* 0x000fea000bf45320 */
[----:B------:R-:W-:Y:S06]  /*5c40*/  UISETP.NE.AND UP2, UPT, UR4, URZ, UPT ;  /* 0x000000ff0400728c */ /* 0x000fec000bf45270 */
[----:B------:R-:W-:Y:S05]  /*5c50*/  PLOP3.LUT P1, PT, PT, PT, UP2, 0x80, 0x8 ;  /* 0x000000000008781c */ /* 0x000fea0003f2f028 */
[----:B------:R-:W-:Y:S06]  /*5c60*/  @UP2 UPLOP3.LUT UP0, UPT, UPT, UPT, UP1, 0x80, 0x8 ;  /* 0x000000000008289c */ /* 0x000fec0003f0f010 */
[----:B------:R-:W-:Y:S01]  /*5c70*/  PLOP3.LUT P0, PT, PT, PT, UP0, 0x80, 0x8 ;  /* 0x000000000008781c */ /* 0x000fe20003f0f008 */
[----:B------:R-:W-:Y:S01]  /*5c80*/  @!UPT UIADD3 URZ, UPT, UPT, URZ, URZ, URZ ;  /* 0x000000fffffff290 */ /* 0x000fe2000fffe0ff */
[----:B------:R-:W-:Y:S11]  /*5c90*/  BRA.U !UP1, `(.L_x_96) ;  /* 0x00000001093c7547 */ /* 0x000ff6000b800000 */
[----:B------:R-:W-:Y:S01]  /*5ca0*/  UISETP.NE.U32.AND UP0, UPT, UR56, URZ, UPT ;  /* 0x000000ff3800728c */ /* 0x000fe2000bf05070 */
[----:B-1----:R-:W-:Y:S01]  /*5cb0*/  HFMA2 R0, -RZ, RZ, 0, 5.9604644775390625e-08 ;  /* 0x00000001ff007431 */ /* 0x002fe200000001ff */
[----:B------:R-:W1:Y:S01]  /*5cc0*/  LDCU.64 UR8, c[0x0][0x358] ;  /* 0x00006b00ff0877ac */ /* 0x000e620008000a00 */
[----:B------:R-:W-:Y:S01]  /*5cd0*/  IMAD.MOV.U32 R81, RZ, RZ, 0x1 ;  /* 0x00000001ff517424 */ /* 0x000fe200078e00ff */
[----:B------:R-:W-:Y:S06]  /*5ce0*/  UISETP.NE.AND.EX UP0, UPT, UR57, URZ, UPT, UP0 ;  /* 0x000000ff3900728c */ /* 0x000fec000bf05300 */
        /* <DEDUP_REMOVED lines=9> */
[----:B--23--:R-:W-:Y:S02]  /*5d80*/  @!P3 IMAD.U32 R41, RZ, RZ, UR4 ;  /* 0x00000004ff29be24 */ /* 0x00cfe4000f8e00ff */
.L_x_96:
[----:B------:R-:W-:Y:S05]  /*5d90*/  @!P4 BRA `(.L_x_97) ;  /* 0x000000000024c947 */ /* 0x000fea0003800000 */
[----:B------:R-:W-:Y:S01]  /*5da0*/  ISETP.NE.U32.AND P3, PT, R76, RZ, PT ;  /* 0x000000ff4c00720c */ /* 0x000fe20003f65070 */
[----:B------:R-:W2:Y:S03]  /*5db0*/  LDCU.64 UR4, c[0x0][0x358] ;  /* 0x00006b00ff0477ac */ /* 0x000ea60008000a00 */
[----:B------:R-:W-:Y:S11]  /*5dc0*/  ISETP.NE.AND.EX P3, PT, R77, RZ, PT, P3 ;  /* 0x000000ff4d00720c */ /* 0x000ff60003f65330 */
[----:B------:R-:W-:Y:S02]  /*5dd0*/  @!UPT UIADD3 URZ, UPT, UPT, URZ, URZ, URZ ;  /* 0x000000fffffff290 */ /* 0x000fe4000fffe0ff */
[----:B------:R-:W3:Y:S01]  /*5de0*/  @P3 LDC.64 R2, c[0x0][0x8a8] ;  /* 0x00022a00ff023b82 */ /* 0x000ee20000000a00 */
[----:B-1----:R-:W-:Y:S04]  /*5df0*/  @P3 IMAD R0, R78, UR36, RZ ;  /* 0x000000244e003c24 */ /* 0x002fe8000f8e02ff */
[----:B---3--:R-:W-:Y:S05]  /*5e00*/  @P3 IMAD.WIDE R2, R0, 0x4, R2 ;  /* 0x0000000400023825 */ /* 0x008fea00078e0202 */
[----:B--2--5:R2:W5:Y:S02]  /*5e10*/  @P3 LDG.E R38, desc[UR4][R2.64] ;  /* 0x0000000402263981 */ /* 0x024564000c1e1900 */
[----:B--2---:R-:W3:Y:S02]  /*5e20*/  @!P3 LDC R38, c[0x0][0x8a0] ;  /* 0x00022800ff26bb82 */ /* 0x004ee40000000800 */
.L_x_97:
[----:B-----5:R-:W-:Y:S01]  /*5e30*/  FSETP.NEU.AND P3, PT, R41, RZ, PT ;  /* 0x000000ff2900720b */ /* 0x020fe20003f6d000 */
[----:B------:R-:W-:Y:S01]  /*5e40*/  IMAD.SHL.U32 R47, R80, 0x2, RZ ;  /* 0x00000002502f7824 */ /* 0x000fe200078e00ff */
[----:B------:R-:W-:Y:S01]  /*5e50*/  SEL R5, RZ, 0xffffffff, P2 ;  /* 0xffffffffff057807 */ /* 0x000fe20001000000 */
[----:B------:R-:W-:Y:S01]  /*5e60*/  BSSY B1, `(.L_x_98) ;  /* 0x0000044000017945 */ /* 0x000fe20003800000 */
[----:B------:R-:W-:Y:S01]  /*5e70*/  @P1 LOP3.LUT P2, RZ, R81, 0xff, RZ, 0xc0, !PT ;  /* 0x000000ff51ff1812 */ /* 0x000fe2000784c0ff */
[----:B------:R-:W-:Y:S01]  /*5e80*/  VIADD R97, R47, UR44 ;  /* 0x0000002c2f617c36 */ /* 0x000fe20008000000 */
[----:B------:R-:W-:Y:S01]  /*5e90*/  @P1 SEL R2, RZ, 0xffffffff, P3 ;  /* 0xffffffffff021807 */ /* 0x000fe20001800000 */
[----:B------:R-:W-:Y:S01]  /*5ea0*/  IMAD.MOV.U32 R60, RZ, RZ, 0x1 ;  /* 0x00000001ff3c7424 */ /* 0x000fe200078e00ff */
[----:B------:R-:W-:Y:S01]  /*5eb0*/  LOP3.LUT R91, R91, 0x1, RZ, 0x3c, !PT ;  /* 0x000000015b5b7812 */ /* 0x000fe200078e3cff */
[----:B------:R-:W-:Y:S01]  /*5ec0*/  IMAD.MOV.U32 R46, RZ, RZ, RZ ;  /* 0x000000ffff2e7224 */ /* 0x000fe200078e00ff */
[----:B------:R-:W-:Y:S02]  /*5ed0*/  @P0 SEL R2, R5, R2, !P2 ;  /* 0x0000000205020207 */ /* 0x000fe40005000000 */
[----:B------:R-:W-:Y:S02]  /*5ee0*/  CS2R R74, SRZ ;  /* 0x00000000004a7805 */ /* 0x000fe4000001ff00 */
[----:B------:R-:W-:Y:S02]  /*5ef0*/  LEA R98, R36, UR44, 0x3 ;  /* 0x0000002c24627c11 */ /* 0x000fe4000f8e18ff */
[----:B------:R-:W-:Y:S02]  /*5f00*/  CS2R R72, SRZ ;  /* 0x0000000000487805 */ /* 0x000fe4000001ff00 */
[----:B------:R-:W-:Y:S02]  /*5f10*/  @P1 LOP3.LUT R2, R2, 0x1, RZ, 0xc0, !PT ;  /* 0x0000000102021812 */ /* 0x000fe400078ec0ff */
[----:B------:R-:W-:Y:S02]  /*5f20*/  CS2R R66, SRZ ;  /* 0x0000000000427805 */ /* 0x000fe4000001ff00 */
[----:B------:R-:W-:Y:S02]  /*5f30*/  SHF.L.U32 R3, R90, 0x1f, RZ ;  /* 0x0000001f5a037819 */ /* 0x000fe400000006ff */
[----:B------:R-:W-:Y:S02]  /*5f40*/  CS2R R64, SRZ ;  /* 0x0000000000407805 */ /* 0x000fe4000001ff00 */
[----:B------:R-:W-:Y:S02]  /*5f50*/  ISETP.NE.U32.OR P6, PT, R2, 0x1, !P1 ;  /* 0x000000010200780c */ /* 0x000fe40004fc5470 */
[----:B------:R-:W-:Y:S02]  /*5f60*/  CS2R R58, SRZ ;  /* 0x00000000003a7805 */ /* 0x000fe4000001ff00 */
[----:B------:R-:W-:Y:S02]  /*5f70*/  PLOP3.LUT P2, PT, PT, PT, UP1, 0x80, 0x8 ;  /* 0x000000000008781c */ /* 0x000fe40003f4f018 */
[----:B------:R-:W-:Y:S02]  /*5f80*/  CS2R R56, SRZ ;  /* 0x0000000000387805 */ /* 0x000fe4000001ff00 */
[----:B------:R-:W-:Y:S02]  /*5f90*/  LEA.HI R39, R36, R36, RZ, 0x1 ;  /* 0x0000002424277211 */ /* 0x000fe400078f08ff */
[----:B------:R-:W-:Y:S02]  /*5fa0*/  CS2R R50, SRZ ;  /* 0x0000000000327805 */ /* 0x000fe4000001ff00 */
[----:B------:R-:W-:Y:S02]  /*5fb0*/  LOP3.LUT P4, R87, R81, 0xff, RZ, 0xc0, !PT ;  /* 0x000000ff51577812 */ /* 0x000fe4000788c0ff */
[----:B------:R-:W-:Y:S02]  /*5fc0*/  CS2R R48, SRZ ;  /* 0x0000000000307805 */ /* 0x000fe4000001ff00 */
[----:B------:R-:W-:Y:S01]  /*5fd0*/  SEL R2, RZ, 0xffffffff, P3 ;  /* 0xffffffffff027807 */ /* 0x000fe20001800000 */
[C---:B-1----:R-:W-:Y:S01]  /*5fe0*/  IMAD.SHL.U32 R0, R39.reuse, 0x80, RZ ;  /* 0x0000008027007824 */ /* 0x042fe200078e00ff */
[----:B------:R-:W-:Y:S01]  /*5ff0*/  LOP3.LUT R39, R39, 0xffe, RZ, 0xc0, !PT ;  /* 0x00000ffe27277812 */ /* 0x000fe200078ec0ff */
[----:B------:R-:W-:Y:S01]  /*6000*/  VIADD R99, R97, 0x400 ;  /* 0x0000040061637836 */ /* 0x000fe20000000000 */
[----:B------:R-:W-:Y:S01]  /*6010*/  P2R R95, PR, RZ, 0x40 ;  /* 0x00000040ff5f7803 */ /* 0x000fe20000000000 */
[----:B------:R-:W-:Y:S01]  /*6020*/  IMAD.IADD R96, R92, 0x1, R97 ;  /* 0x000000015c607824 */ /* 0x000fe200078e0261 */
[----:B------:R-:W-:Y:S01]  /*6030*/  @P6 SHF.L.U32 R4, R91, 0x1f, RZ ;  /* 0x0000001f5b046819 */ /* 0x000fe200000006ff */
[----:B------:R-:W-:Y:S01]  /*6040*/  IMAD.IADD R39, R36, 0x1, -R39 ;  /* 0x0000000124277824 */ /* 0x000fe200078e0a27 */
[----:B------:R-:W-:Y:S02]  /*6050*/  @P2 SEL R2, R5, R2, !P4 ;  /* 0x0000000205022207 */ /* 0x000fe40006000000 */
[----:B------:R-:W1:Y:S01]  /*6060*/  @P6 SYNCS.PHASECHK.TRANS64.TRYWAIT P1, [UR44+0x50], R4 ;  /* 0x00005004ff0065a7 */ /* 0x000e62000802112c */
[----:B------:R-:W-:Y:S02]  /*6070*/  LOP3.LUT R0, R0, 0xffffff00, RZ, 0xc0, !PT ;  /* 0xffffff0000007812 */ /* 0x000fe400078ec0ff */
[----:B------:R-:W-:Y:S03]  /*6080*/  LOP3.LUT R2, R2, 0x1, RZ, 0xc0, !PT ;  /* 0x0000000102027812 */ /* 0x000fe600078ec0ff */
[----:B------:R-:W-:Y:S01]  /*6090*/  IMAD.IADD R0, R37, 0x1, R0 ;  /* 0x0000000125007824 */ /* 0x000fe200078e0200 */
[----:B------:R-:W-:Y:S03]  /*60a0*/  ISETP.NE.U32.AND P5, PT, R2, 0x1, PT ;  /* 0x000000010200780c */ /* 0x000fe60003fa5070 */
[----:B------:R-:W-:Y:S01]  /*60b0*/  IMAD R39, R39, 0x100000, R0 ;  /* 0x0010000027277824 */ /* 0x000fe200078e0200 */
[----:B------:R-:W-:Y:S01]  /*60c0*/  P2R R61, PR, RZ, 0x20 ;  /* 0x00000020ff3d7803 */ /* 0x000fe20000000000 */
[----:B------:R2:W4:Y:S01]  /*60d0*/  SYNCS.PHASECHK.TRANS64.TRYWAIT P0, [R98+URZ+0xc0], R3 ;  /* 0x0000c003620075a7 */ /* 0x00052200080011ff */
[----:B-1----:R-:W-:Y:S01]  /*60e0*/  @P6 SEL R60, RZ, 0x1, !P1 ;  /* 0x00000001ff3c6807 */ /* 0x002fe20004800000 */
[----:B--2---:R-:W-:Y:S06]  /*60f0*/  @!P6 BRA `(.L_x_99) ;  /* 0x000000000068e947 */ /* 0x004fec0003800000 */
[C---:B------:R-:W-:Y:S01]  /*6100*/  @P5 IMAD R5, R93.reuse, 0x2, R99 ;  /* 0x000000025d055824 */ /* 0x040fe200078e0263 */
[----:B------:R-:W-:Y:S01]  /*6110*/  ISETP.NE.AND P1, PT, R60, RZ, PT ;  /* 0x000000ff3c00720c */ /* 0x000fe20003f25270 */
[----:B------:R-:W-:Y:S01]  /*6120*/  @P5 IMAD R2, R93, 0x2, R97 ;  /* 0x000000025d025824 */ /* 0x000fe200078e0261 */
[----:B------:R-:W-:Y:S01]  /*6130*/  BSSY B0, `(.L_x_100) ;  /* 0x000000e000007945 */ /* 0x000fe20003800000 */
[----:B------:R-:W-:Y:S01]  /*6140*/  IMAD.MOV.U32 R74, RZ, RZ, RZ ;  /* 0x000000ffff4a7224 */ /* 0x000fe200078e00ff */
[----:B------:R-:W-:Y:S01]  /*6150*/  CS2R R66, SRZ ;  /* 0x0000000000427805 */ /* 0x000fe2000001ff00 */
[----:B------:R-:W-:Y:S01]  /*6160*/  @P5 IMAD.IADD R4, R92, 0x1, R5 ;  /* 0x000000015c045824 */ /* 0x000fe200078e0205 */
[----:B------:R-:W-:Y:S02]  /*6170*/  CS2R R64, SRZ ;  /* 0x0000000000407805 */ /* 0x000fe4000001ff00 */
[----:B------:R-:W-:Y:S02]  /*6180*/  CS2R R72, SRZ ;  /* 0x0000000000487805 */ /* 0x000fe4000001ff00 */
[----:B------:R-:W-:Y:S02]  /*6190*/  CS2R R50, SRZ ;  /* 0x0000000000327805 */ /* 0x000fe4000001ff00 */
[----:B------:R-:W-:Y:S02]  /*61a0*/  CS2R R48, SRZ ;  /* 0x0000000000307805 */ /* 0x000fe4000001ff00 */
[----:B------:R-:W-:Y:S02]  /*61b0*/  CS2R R58, SRZ ;  /* 0x00000000003a7805 */ /* 0x000fe4000001ff00 */
[----:B------:R-:W-:Y:S01]  /*61c0*/  CS2R R56, SRZ ;  /* 0x0000000000387805 */ /* 0x000fe2000001ff00 */
[----:B------:R-:W-:Y:S06]  /*61d0*/  @P1 BRA `(.L_x_101) ;  /* 0x00000000000c1947 */ /* 0x000fec0003800000 */
[----:B------:R-:W-:Y:S04]  /*61e0*/  SHF.L.U32 R5, R91, 0x1f, RZ ;  /* 0x0000001f5b057819 */ /* 0x000fe800000006ff */
[----:B------:R-:W1:Y:S02]  /*61f0*/  SYNCS.PHASECHK.TRANS64.TRYWAIT P1, [UR44+0x50], R5 ;  /* 0x00005005ff0075a7 */ /* 0x000e64000802112c */
[----:B-1----:R-:W-:Y:S05]  /*6200*/  @!P1 BRA `(.L_x_102) ;  /* 0x0000003c00b09947 */ /* 0x002fea0003800000 */
.L_x_101:
[----:B------:R-:W-:Y:S05]  /*6210*/  BSYNC B0 ;  /* 0x0000000000007941 */ /* 0x000fea0003800000 */
.L_x_100:
[----:B------:R-:W-:Y:S01]  /*6220*/  ISETP.NE.AND P1, PT, R61, RZ, PT ;  /* 0x000000ff3d00720c */ /* 0x000fe20003f25270 */
[----:B------:R-:W-:Y:S11]  /*6230*/  HFMA2 R46, -RZ, RZ, 0, 5.9604644775390625e-08 ;  /* 0x00000001ff2e7431 */ /* 0x000ff600000001ff */
[----:B------:R-:W-:Y:S01]  /*6240*/  @!UPT UIADD3 URZ, UPT, UPT, URZ, URZ, URZ ;  /* 0x000000fffffff290 */ /* 0x000fe2000fffe0ff */
[----:B------:R-:W-:Y:S05]  /*6250*/  @P1 WARPSYNC.ALL ;  /* 0x0000000000001948 */ /* 0x000fea0003800000 */
[----:B------:R2:W1:Y:S04]  /*6260*/  @P1 LDSM.16.M88.4 R64, [R2+0x400] ;  /* 0x000400000240183b */ /* 0x0004680000000200 */
[----:B------:R2:W1:Y:S04]  /*6270*/  @P1 LDSM.16.M88.4 R72, [R4] ;  /* 0x000000000448183b */ /* 0x0004680000000200 */
[----:B------:R2:W1:Y:S04]  /*6280*/  @P1 LDSM.16.M88.4 R48, [R47+UR44+0x400] ;  /* 0x0004002c2f30183b */ /* 0x0004680008000200 */
[----:B------:R2:W1:Y:S02]  /*6290*/  @P1 LDSM.16.M88.4 R56, [R96+0x400] ;  /* 0x000400006038183b */ /* 0x0004640000000200 */
.L_x_99:
[----:B------:R-:W-:Y:S05]  /*62a0*/  BSYNC B1 ;  /* 0x0000000000017941 */ /* 0x000fea0003800000 */
.L_x_98:
[----:B-1----:R-:W-:Y:S04]  /*62b0*/  SHF.R.U32.HI R5, RZ, 0x15, R39 ;  /* 0x00000015ff057819 */ /* 0x002fe80000011627 */
[----:B------:R-:W-:Y:S01]  /*62c0*/  LOP3.LUT P1, RZ, R5, 0x3, R82, 0x48, !PT ;  /* 0x0000000305ff7812 */ /* 0x000fe20007824852 */
[----:B------:R-:W-:Y:S01]  /*62d0*/  @!UPT UIADD3 URZ, UPT, UPT, URZ, URZ, URZ ;  /* 0x000000fffffff290 */ /* 0x000fe2000fffe0ff */
[----:B----4-:R-:W-:Y:S11]  /*62e0*/  @P0 BRA `(.L_x_103) ;  /* 0x0000000000080947 */ /* 0x010ff60003800000 */
[----:B------:R-:W1:Y:S02]  /*62f0*/  SYNCS.PHASECHK.TRANS64.TRYWAIT P0, [R98+URZ+0xc0], R3 ;  /* 0x0000c003620075a7 */ /* 0x000e6400080011ff */
[----:B-1----:R-:W-:Y:S05]  /*6300*/  @!P0 BRA `(.L_x_104) ;  /* 0x0000003c00888947 */ /* 0x002fea0003800000 */
.L_x_103:
[----:B------:R-:W-:Y:S05]  /*6310*/  @!P1 BRA `(.L_x_105) ;  /* 0x0000000000409947 */ /* 0x000fea0003800000 */
[----:B------:R-:W4:Y:S01]  /*6320*/  LDCU.64 UR8, c[0x4][0x70] ;  /* 0x01000e00ff0877ac */ /* 0x000f220008000a00 */
[----:B-1----:R-:W-:Y:S01]  /*6330*/  MOV R3, 0x0 ;  /* 0x0000000000037802 */ /* 0x002fe20000000f00 */
[----:B------:R-:W-:Y:S02]  /*6340*/  HFMA2 R12, -RZ, RZ, 0, 5.9604644775390625e-08 ;  /* 0x00000001ff0c7431 */ /* 0x000fe400000001ff */
[----:B------:R-:W-:Y:S02]  /*6350*/  IMAD.MOV.U32 R8, RZ, RZ, 0x192 ;  /* 0x00000192ff087424 */ /* 0x000fe400078e00ff */
[----:B------:R-:W-:Y:S01]  /*6360*/  IMAD.MOV.U32 R13, RZ, RZ, RZ ;  /* 0x000000ffff0d7224 */ /* 0x000fe200078e00ff */
[----:B------:R-:W1:Y:S01]  /*6370*/  LDCU.64 UR6, c[0x4][0x78] ;  /* 0x01000f00ff0677ac */ /* 0x000e620008000a00 */
[----:B--2---:R-:W2:Y:S01]  /*6380*/  LDC.64 R2, c[0x4][R3] ;  /* 0x0100000003027b82 */ /* 0x004ea20000000a00 */
[----:B------:R-:W5:Y:S01]  /*6390*/  LDCU.64 UR4, c[0x4][0x10] ;  /* 0x01000200ff0477ac */ /* 0x000f620008000a00 */
[----:B----4-:R-:W-:Y:S01]  /*63a0*/  MOV R5, UR9 ;  /* 0x0000000900057c02 */ /* 0x010fe20008000f00 */
[----:B------:R-:W-:Y:S01]  /*63b0*/  IMAD.U32 R4, RZ, RZ, UR8 ;  /* 0x00000008ff047e24 */ /* 0x000fe2000f8e00ff */
[----:B-1----:R-:W-:Y:S01]  /*63c0*/  MOV R7, UR7 ;  /* 0x0000000700077c02 */ /* 0x002fe20008000f00 */
[----:B------:R-:W-:Y:S01]  /*63d0*/  IMAD.U32 R6, RZ, RZ, UR6 ;  /* 0x00000006ff067e24 */ /* 0x000fe2000f8e00ff */
[----:B-----5:R-:W-:Y:S01]  /*63e0*/  MOV R11, UR5 ;  /* 0x00000005000b7c02 */ /* 0x020fe20008000f00 */
[----:B------:R-:W-:Y:S02]  /*63f0*/  IMAD.U32 R10, RZ, RZ, UR4 ;  /* 0x00000004ff0a7e24 */ /* 0x000fe4000f8e00ff */
[----:B------:R-:W-:Y:S07]  /*6400*/  LEPC R20, `(.L_x_105) ;  /* 0x000000001014794e */ /* 0x000fee0000000000 */
[----:B--23--:R-:W-:Y:S05]  /*6410*/  CALL.ABS.NOINC R2 ;  /* 0x0000000002007343 */ /* 0x00cfea0003c00000 */
.L_x_105:
[C---:B------:R-:W-:Y:S01]  /*6420*/  SHF.L.U32 R40, R48.reuse, 0x10, RZ ;  /* 0x0000001030287819 */ /* 0x040fe200000006ff */
[----:B------:R-:W-:Y:S05]  /*6430*/  WARPSYNC.ALL ;  /* 0x0000000000007948 */ /* 0x000fea0003800000 */
[----:B------:R-:W-:Y:S01]  /*6440*/  R2UR UR4, R39 ;  /* 0x00000000270472ca */ /* 0x000fe200000e0000 */
[----:B------:R-:W-:Y:S01]  /*6450*/  BSSY.RECONVERGENT B0, `(.L_x_106) ;  /* 0x000008b000007945 */ /* 0x000fe20003800200 */
[----:B------:R-:W-:Y:S02]  /*6460*/  LOP3.LUT R43, R48, 0xffff0000, RZ, 0xc0, !PT ;  /* 0xffff0000302b7812 */ /* 0x000fe400078ec0ff */
[----:B------:R-:W-:Y:S02]  /*6470*/  SHF.L.U32 R42, R49, 0x10, RZ ;  /* 0x00000010312a7819 */ /* 0x000fe400000006ff */
[----:B------:R-:W-:Y:S02]  /*6480*/  SHF.L.U32 R45, R51, 0x10, RZ ;  /* 0x00000010332d7819 */ /* 0x000fe400000006ff */
[----:B------:R-:W-:Y:S02]  /*6490*/  SHF.L.U32 R62, R93, 0x1, RZ ;  /* 0x000000015d3e7819 */ /* 0x000fe400000006ff */
[----:B------:R-:W-:Y:S02]  /*64a0*/  ISETP.NE.AND P0, PT, R94, RZ, PT ;  /* 0x000000ff5e00720c */ /* 0x000fe40003f05270 */
[----:B------:R-:W-:Y:S01]  /*64b0*/  IADD3 R99, PT, PT, R99, R62, RZ ;  /* 0x0000003e63637210 */ /* 0x000fe20007ffe0ff */
[----:B--2---:R-:W3:Y:S03]  /*64c0*/  LDTM.16dp256bit.x8 R4, tmem[UR4] ;  /* 0x00000004000479ee */ /* 0x004ee600081a0000 */
[----:B------:R-:W-:Y:S01]  /*64d0*/  IADD3 R100, PT, PT, R92, R99, RZ ;  /* 0x000000635c647210 */ /* 0x000fe20007ffe0ff */
[C---:B---3--:R-:W-:Y:S01]  /*64e0*/  FMUL R0, R38.reuse, R4 ;  /* 0x0000000426007220 */ /* 0x048fe20000400000 */
[C---:B------:R-:W-:Y:S01]  /*64f0*/  FMUL R2, R38.reuse, R5 ;  /* 0x0000000526027220 */ /* 0x040fe20000400000 */
[C---:B-1----:R-:W-:Y:S01]  /*6500*/  FMUL R3, R38.reuse, R6 ;  /* 0x0000000626037220 */ /* 0x042fe20000400000 */
[----:B------:R-:W-:Y:S01]  /*6510*/  FMUL R7, R38, R7 ;  /* 0x0000000726077220 */ /* 0x000fe20000400000 */
[----:B------:R-:W-:Y:S01]  /*6520*/  FFMA R0, R41, R40, R0 ;  /* 0x0000002829007223 */ /* 0x000fe20000000000 */
[----:B------:R-:W-:Y:S01]  /*6530*/  LOP3.LUT R40, R49, 0xffff0000, RZ, 0xc0, !PT ;  /* 0xffff000031287812 */ /* 0x000fe200078ec0ff */
[C---:B------:R-:W-:Y:S01]  /*6540*/  FFMA R2, R41.reuse, R43, R2 ;  /* 0x0000002b29027223 */ /* 0x040fe20000000002 */
[C---:B------:R-:W-:Y:S01]  /*6550*/  SHF.L.U32 R43, R50.reuse, 0x10, RZ ;  /* 0x00000010322b7819 */ /* 0x040fe200000006ff */
[C---:B------:R-:W-:Y:S01]  /*6560*/  FFMA R3, R41.reuse, R42, R3 ;  /* 0x0000002a29037223 */ /* 0x040fe20000000003 */
[----:B------:R-:W-:Y:S01]  /*6570*/  LOP3.LUT R42, R50, 0xffff0000, RZ, 0xc0, !PT ;  /* 0xffff0000322a7812 */ /* 0x000fe200078ec0ff */
[----:B------:R-:W-:Y:S01]  /*6580*/  FMUL R4, R38, R8 ;  /* 0x0000000826047220 */ /* 0x000fe20000400000 */
[----:B------:R-:W-:Y:S01]  /*6590*/  F2FP.BF16.F32.PACK_AB R52, R2, R0 ;  /* 0x000000000234723e */ /* 0x000fe200000010ff */
[----:B------:R-:W-:Y:S01]  /*65a0*/  FFMA R7, R41, R40, R7 ;  /* 0x0000002829077223 */ /* 0x000fe20000000007 */
[----:B------:R-:W-:Y:S01]  /*65b0*/  LOP3.LUT R40, R51, 0xffff0000, RZ, 0xc0, !PT ;  /* 0xffff000033287812 */ /* 0x000fe200078ec0ff */
[C---:B------:R-:W-:Y:S01]  /*65c0*/  FMUL R5, R38.reuse, R9 ;  /* 0x0000000926057220 */ /* 0x040fe20000400000 */
[C---:B------:R-:W-:Y:S01]  /*65d0*/  FMUL R6, R38.reuse, R10 ;  /* 0x0000000a26067220 */ /* 0x040fe20000400000 */
[----:B------:R-:W-:Y:S01]  /*65e0*/  FMUL R11, R38, R11 ;  /* 0x0000000b260b7220 */ /* 0x000fe20000400000 */
[----:B------:R-:W-:Y:S01]  /*65f0*/  F2FP.BF16.F32.PACK_AB R53, R7, R3 ;  /* 0x000000030735723e */ /* 0x000fe200000010ff */
[C---:B------:R-:W-:Y:S01]  /*6600*/  FFMA R4, R41.reuse, R43, R4 ;  /* 0x0000002b29047223 */ /* 0x040fe20000000004 */
[C---:B------:R-:W-:Y:S01]  /*6610*/  SHF.L.U32 R43, R56.reuse, 0x10, RZ ;  /* 0x00000010382b7819 */ /* 0x040fe200000006ff */
[----:B------:R-:W-:Y:S01]  /*6620*/  FFMA R5, R41, R42, R5 ;  /* 0x0000002a29057223 */ /* 0x000fe20000000005 */
[----:B------:R-:W-:Y:S01]  /*6630*/  LOP3.LUT R42, R57, 0xffff0000, RZ, 0xc0, !PT ;  /* 0xffff0000392a7812 */ /* 0x000fe200078ec0ff */
[----:B------:R-:W-:Y:S01]  /*6640*/  FFMA R6, R41, R45, R6 ;  /* 0x0000002d29067223 */ /* 0x000fe20000000006 */
[----:B------:R-:W-:Y:S01]  /*6650*/  SHF.L.U32 R45, R57, 0x10, RZ ;  /* 0x00000010392d7819 */ /* 0x000fe200000006ff */
[----:B------:R-:W-:Y:S01]  /*6660*/  FFMA R11, R41, R40, R11 ;  /* 0x00000028290b7223 */ /* 0x000fe2000000000b */
[----:B------:R-:W-:Y:S01]  /*6670*/  LOP3.LUT R40, R56, 0xffff0000, RZ, 0xc0, !PT ;  /* 0xffff000038287812 */ /* 0x000fe200078ec0ff */
[C---:B------:R-:W-:Y:S01]  /*6680*/  FMUL R8, R38.reuse, R12 ;  /* 0x0000000c26087220 */ /* 0x040fe20000400000 */
[----:B------:R-:W-:Y:S01]  /*6690*/  F2FP.BF16.F32.PACK_AB R54, R5, R4 ;  /* 0x000000040536723e */ /* 0x000fe200000010ff */
[C---:B------:R-:W-:Y:S01]  /*66a0*/  FMUL R9, R38.reuse, R13 ;  /* 0x0000000d26097220 */ /* 0x040fe20000400000 */
[----:B------:R-:W-:Y:S01]  /*66b0*/  F2FP.BF16.F32.PACK_AB R55, R11, R6 ;  /* 0x000000060b37723e */ /* 0x000fe200000010ff */
[C---:B------:R-:W-:Y:S01]  /*66c0*/  FMUL R10, R38.reuse, R14 ;  /* 0x0000000e260a7220 */ /* 0x040fe20000400000 */
[----:B------:R-:W-:Y:S01]  /*66d0*/  FMUL R15, R38, R15 ;  /* 0x0000000f260f7220 */ /* 0x000fe20000400000 */
[----:B------:R-:W-:Y:S01]  /*66e0*/  FFMA R8, R41, R43, R8 ;  /* 0x0000002b29087223 */ /* 0x000fe20000000008 */
[----:B------:R-:W-:Y:S01]  /*66f0*/  SHF.L.U32 R43, R59, 0x10, RZ ;  /* 0x000000103b2b7819 */ /* 0x000fe200000006ff */
[C---:B------:R-:W-:Y:S01]  /*6700*/  FFMA R9, R41.reuse, R40, R9 ;  /* 0x0000002829097223 */ /* 0x040fe20000000009 */
[C---:B------:R-:W-:Y:S01]  /*6710*/  SHF.L.U32 R40, R58.reuse, 0x10, RZ ;  /* 0x000000103a287819 */ /* 0x040fe200000006ff */
        /* <DEDUP_REMOVED lines=8> */
[----:B------:R-:W-:Y:S01]  /*67a0*/  FMUL R14, R38, R18 ;  /* 0x00000012260e7220 */ /* 0x000fe20000400000 */
[----:B------:R-:W-:Y:S01]  /*67b0*/  FFMA R12, R41, R40, R12 ;  /* 0x00000028290c7223 */ /* 0x000fe2000000000c */
[----:B------:R-:W-:Y:S01]  /*67c0*/  LOP3.LUT R40, R59, 0xffff0000, RZ, 0xc0, !PT ;  /* 0xffff00003b287812 */ /* 0x000fe200078ec0ff */
[C---:B------:R-:W-:Y:S01]  /*67d0*/  FFMA R13, R41.reuse, R42, R13 ;  /* 0x0000002a290d7223 */ /* 0x040fe2000000000d */
[----:B------:R-:W-:Y:S01]  /*67e0*/  LOP3.LUT R42, R64, 0xffff0000, RZ, 0xc0, !PT ;  /* 0xffff0000402a7812 */ /* 0x000fe200078ec0ff */
[----:B------:R-:W-:Y:S01]  /*67f0*/  FMUL R19, R38, R19 ;  /* 0x0000001326137220 */ /* 0x000fe20000400000 */
[----:B------:R-:W-:Y:S01]  /*6800*/  FFMA R14, R41, R43, R14 ;  /* 0x0000002b290e7223 */ /* 0x000fe2000000000e */
[----:B------:R-:W-:Y:S01]  /*6810*/  SHF.L.U32 R43, R64, 0x10, RZ ;  /* 0x00000010402b7819 */ /* 0x000fe200000006ff */
[C---:B------:R-:W-:Y:S01]  /*6820*/  FMUL R16, R38.reuse, R20 ;  /* 0x0000001426107220 */ /* 0x040fe20000400000 */
        /* <DEDUP_REMOVED lines=19> */
[----:B------:R1:W-:Y:S01]  /*6960*/  STSM.16.M88.4 [R97+0x400], R52 ;  /* 0x0004003461007844 */ /* 0x0003e20000000200 */
[C---:B------:R-:W-:Y:S01]  /*6970*/  FMUL R22, R38.reuse, R26 ;  /* 0x0000001a26167220 */ /* 0x040fe20000400000 */
[----:B------:R-:W-:Y:S01]  /*6980*/  FMUL R27, R38, R27 ;  /* 0x0000001b261b7220 */ /* 0x000fe20000400000 */
[----:B------:R-:W-:Y:S01]  /*6990*/  FFMA R20, R41, R43, R20 ;  /* 0x0000002b29147223 */ /* 0x000fe20000000014 */
[----:B------:R-:W-:Y:S01]  /*69a0*/  SHF.L.U32 R43, R73, 0x10, RZ ;  /* 0x00000010492b7819 */ /* 0x000fe200000006ff */
[C---:B------:R-:W-:Y:S01]  /*69b0*/  FFMA R21, R41.reuse, R40, R21 ;  /* 0x0000002829157223 */ /* 0x040fe20000000015 */
[C---:B------:R-:W-:Y:S02]  /*69c0*/  SHF.L.U32 R40, R72.reuse, 0x10, RZ ;  /* 0x0000001048287819 */ /* 0x040fe400000006ff */
[----:B------:R1:W-:Y:S01]  /*69d0*/  STSM.16.M88.4 [R96+0x400], R68 ;  /* 0x0004004460007844 */ /* 0x0003e20000000200 */
[----:B------:R-:W-:Y:S01]  /*69e0*/  FFMA R22, R41, R45, R22 ;  /* 0x0000002d29167223 */ /* 0x000fe20000000016 */
[----:B------:R-:W-:Y:S01]  /*69f0*/  SHF.L.U32 R45, R75, 0x10, RZ ;  /* 0x000000104b2d7819 */ /* 0x000fe200000006ff */
[C---:B------:R-:W-:Y:S01]  /*6a00*/  FFMA R27, R41.reuse, R42, R27 ;  /* 0x0000002a291b7223 */ /* 0x040fe2000000001b */
[----:B------:R-:W-:Y:S01]  /*6a10*/  LOP3.LUT R42, R72, 0xffff0000, RZ, 0xc0, !PT ;  /* 0xffff0000482a7812 */ /* 0x000fe200078ec0ff */
[C---:B------:R-:W-:Y:S01]  /*6a20*/  FMUL R24, R38.reuse, R28 ;  /* 0x0000001c26187220 */ /* 0x040fe20000400000 */
[C---:B------:R-:W-:Y:S01]  /*6a30*/  FMUL R25, R38.reuse, R29 ;  /* 0x0000001d26197220 */ /* 0x040fe20000400000 */
[C---:B------:R-:W-:Y:S01]  /*6a40*/  FMUL R26, R38.reuse, R30 ;  /* 0x0000001e261a7220 */ /* 0x040fe20000400000 */
[----:B------:R-:W-:Y:S01]  /*6a50*/  FMUL R31, R38, R31 ;  /* 0x0000001f261f7220 */ /* 0x000fe20000400000 */
[----:B------:R-:W-:Y:S01]  /*6a60*/  FFMA R24, R41, R40, R24 ;  /* 0x0000002829187223 */ /* 0x000fe20000000018 */
[----:B------:R-:W-:Y:S01]  /*6a70*/  LOP3.LUT R40, R73, 0xffff0000, RZ, 0xc0, !PT ;  /* 0xffff000049287812 */ /* 0x000fe200078ec0ff */
[C---:B------:R-:W-:Y:S01]  /*6a80*/  FFMA R25, R41.reuse, R42, R25 ;  /* 0x0000002a29197223 */ /* 0x040fe20000000019 */
[C---:B------:R-:W-:Y:S01]  /*6a90*/  FFMA R26, R41.reuse, R43, R26 ;  /* 0x0000002b291a7223 */ /* 0x040fe2000000001a */
[----:B------:R-:W-:Y:S01]  /*6aa0*/  SHF.L.U32 R43, R74, 0x10, RZ ;  /* 0x000000104a2b7819 */ /* 0x000fe200000006ff */
[----:B------:R-:W-:Y:S01]  /*6ab0*/  FMUL R28, R38, R32 ;  /* 0x00000020261c7220 */ /* 0x000fe20000400000 */
[----:B------:R-:W-:Y:S01]  /*6ac0*/  LOP3.LUT R42, R74, 0xffff0000, RZ, 0xc0, !PT ;  /* 0xffff00004a2a7812 */ /* 0x000fe200078ec0ff */
[----:B------:R-:W-:Y:S01]  /*6ad0*/  FFMA R31, R41, R40, R31 ;  /* 0x00000028291f7223 */ /* 0x000fe2000000001f */
[C---:B------:R-:W-:Y:S01]  /*6ae0*/  FMUL R29, R38.reuse, R33 ;  /* 0x00000021261d7220 */ /* 0x040fe20000400000 */
[C---:B------:R-:W-:Y:S01]  /*6af0*/  FMUL R30, R38.reuse, R34 ;  /* 0x00000022261e7220 */ /* 0x040fe20000400000 */
[----:B------:R-:W-:Y:S01]  /*6b00*/  LOP3.LUT R40, R75, 0xffff0000, RZ, 0xc0, !PT ;  /* 0xffff00004b287812 */ /* 0x000fe200078ec0ff */
[----:B------:R-:W-:Y:S01]  /*6b10*/  FMUL R35, R38, R35 ;  /* 0x0000002326237220 */ /* 0x000fe20000400000 */
[C---:B------:R-:W-:Y:S01]  /*6b20*/  FFMA R28, R41.reuse, R43, R28 ;  /* 0x0000002b291c7223 */ /* 0x040fe2000000001c */
[C---:B------:R-:W-:Y:S01]  /*6b30*/  FFMA R29, R41.reuse, R42, R29 ;  /* 0x0000002a291d7223 */ /* 0x040fe2000000001d */
[C---:B------:R-:W-:Y:S01]  /*6b40*/  FFMA R30, R41.reuse, R45, R30 ;  /* 0x0000002d291e7223 */ /* 0x040fe2000000001e */
[----:B------:R-:W-:Y:S01]  /*6b50*/  FFMA R35, R41, R40, R35 ;  /* 0x0000002829237223 */ /* 0x000fe20000000023 */
[----:B------:R-:W-:Y:S02]  /*6b60*/  F2FP.BF16.F32.PACK_AB R106, R21, R20 ;  /* 0x00000014156a723e */ /* 0x000fe400000010ff */
[----:B------:R-:W-:Y:S02]  /*6b70*/  F2FP.BF16.F32.PACK_AB R107, R27, R22 ;  /* 0x000000161b6b723e */ /* 0x000fe400000010ff */
[----:B------:R-:W-:Y:S02]  /*6b80*/  F2FP.BF16.F32.PACK_AB R108, R25, R24 ;  /* 0x00000018196c723e */ /* 0x000fe400000010ff */
[----:B------:R-:W-:Y:S01]  /*6b90*/  F2FP.BF16.F32.PACK_AB R109, R31, R26 ;  /* 0x0000001a1f6d723e */ /* 0x000fe200000010ff */
[----:B------:R1:W-:Y:S01]  /*6ba0*/  STSM.16.M88.4 [R99], R104 ;  /* 0x0000006863007844 */ /* 0x0003e20000000200 */
[----:B------:R-:W-:Y:S02]  /*6bb0*/  F2FP.BF16.F32.PACK_AB R110, R29, R28 ;  /* 0x0000001c1d6e723e */ /* 0x000fe400000010ff */
[----:B------:R-:W-:Y:S05]  /*6bc0*/  F2FP.BF16.F32.PACK_AB R111, R35, R30 ;  /* 0x0000001e236f723e */ /* 0x000fea00000010ff */
[----:B------:R1:W-:Y:S01]  /*6bd0*/  STSM.16.M88.4 [R100], R108 ;  /* 0x0000006c64007844 */ /* 0x0003e20000000200 */
[----:B------:R-:W-:Y:S01]  /*6be0*/  @!PT LDS RZ, [RZ] ;  /* 0x00000000fffff984 */ /* 0x000fe20000000800 */
[----:B------:R-:W-:Y:S01]  /*6bf0*/  @!PT LDS RZ, [RZ] ;  /* 0x00000000fffff984 */ /* 0x000fe20000000800 */
[----:B------:R-:W-:Y:S01]  /*6c00*/  @!PT LDS RZ, [RZ] ;  /* 0x00000000fffff984 */ /* 0x000fe20000000800 */
[----:B------:R-:W-:Y:S01]  /*6c10*/  @!PT LDS RZ, [RZ] ;  /* 0x00000000fffff984 */ /* 0x000fe20000000800 */
[----:B------:R2:W-:Y:S07]  /*6c20*/  MEMBAR.ALL.CTA ;  /* 0x0000000000007992 */ /* 0x0005ee0000008000 */
[----:B--2---:R-:W2:Y:S02]  /*6c30*/  FENCE.VIEW.ASYNC.S ;  /* 0x00000000000073c6 */ /* 0x004ea40000000000 */
[----:B--2---:R-:W-:Y:S06]  /*6c40*/  BAR.SYNC.DEFER_BLOCKING 0x1, 0x80 ;  /* 0x0042000000007b1d */ /* 0x004fec0000010000 */
[----:B------:R-:W-:Y:S05]  /*6c50*/  @P0 BRA `(.L_x_107) ;  /* 0x0000000000280947 */ /* 0x000fea0003800000 */
[----:B------:R-:W2:Y:S01]  /*6c60*/  LDCU.64 UR6, c[0x0][0x348] ;  /* 0x00006900ff0677ac */ /* 0x000ea20008000a00 */
[----:B------:R-:W-:Y:S01]  /*6c70*/  UIADD3 UR4, UPT, UPT, UR44, 0x400, URZ ;  /* 0x000004002c047890 */ /* 0x000fe2000fffe0ff */
[----:B------:R-:W-:Y:S05]  /*6c80*/  UMOV UR51, UR36 ;  /* 0x0000002400337c82 */ /* 0x000fea0008000000 */
[----:B------:R-:W-:Y:S04]  /*6c90*/  MOV R86, UR4 ;  /* 0x0000000400567c02 */ /* 0x000fe80008000f00 */
[----:B------:R-:W-:Y:S01]  /*6ca0*/  R2UR UR48, R86 ;  /* 0x00000000563072ca */ /* 0x000fe200000e0000 */
[----:B--2---:R-:W-:Y:S04]  /*6cb0*/  UIADD3 UR4, UP0, UPT, UR6, 0x680, URZ ;  /* 0x0000068006047890 */ /* 0x004fe8000ff1e0ff */
[----:B------:R-:W-:Y:S09]  /*6cc0*/  UIADD3.X UR5, UPT, UPT, URZ, UR7, URZ, UP0, !UPT ;  /* 0x00000007ff057290 */ /* 0x000ff200087fe4ff */
[----:B------:R2:W-:Y:S01]  /*6cd0*/  UTMASTG.3D [UR48], [UR4] ;  /* 0x00000030040073b5 */ /* 0x0005e20008010000 */
[----:B------:R0:W-:Y:S01]  /*6ce0*/  UTMACMDFLUSH ;  /* 0x00000000000079b7 */ /* 0x0001e20000000000 */
[----:B--2---:R-:W-:Y:S04]  /*6cf0*/  DEPBAR.LE SB0, 0x1 ;  /* 0x000080400000791a */ /* 0x004fe80000000000 */
.L_x_107:
[----:B------:R-:W-:Y:S05]  /*6d00*/  BSYNC.RECONVERGENT B0 ;  /* 0x0000000000007941 */ /* 0x000fea0003800200 */
.L_x_106:
[----:B------:R-:W-:Y:S01]  /*6d10*/  BAR.SYNC.DEFER_BLOCKING 0x1, 0x80 ;  /* 0x0042000000007b1d */ /* 0x000fe20000010000 */
[----:B------:R-:W-:Y:S01]  /*6d20*/  ISETP.NE.AND P1, PT, R95, RZ, PT ;  /* 0x000000ff5f00720c */ /* 0x000fe20003f25270 */
[----:B------:R-:W-:Y:S01]  /*6d30*/  UISETP.NE.AND UP0, UPT, UR47, URZ, UPT ;  /* 0x000000ff2f00728c */ /* 0x000fe2000bf05270 */
[----:B------:R-:W-:Y:S11]  /*6d40*/  LEA R3, R46, UR44, 0x3 ;  /* 0x0000002c2e037c11 */ /* 0x000ff6000f8e18ff */
[----:B------:R-:W-:Y:S01]  /*6d50*/  @P1 SHF.L.U32 R4, R91, 0x1f, RZ ;  /* 0x0000001f5b041819 */ /* 0x000fe200000006ff */
[----:B------:R-:W-:Y:S06]  /*6d60*/  BRA.U !UP0, `(.L_x_108) ;  /* 0x0000000108247547 */ /* 0x000fec000b800000 */
[----:B------:R-:W2:Y:S01]  /*6d70*/  S2R R0, SR_CgaCtaId ;  /* 0x0000000000007919 */ /* 0x000ea20000008800 */
[----:B------:R-:W-:Y:S01]  /*6d80*/  IMAD.U32 R2, RZ, RZ, UR46 ;  /* 0x0000002eff027e24 */ /* 0x000fe2000f8e00ff */
[----:B------:R-:W-:Y:S04]  /*6d90*/  UIADD3 UR4, UPT, UPT, UR46, 0x1, URZ ;  /* 0x000000012e047890 */ /* 0x000fe8000fffe0ff */
[----:B------:R-:W-:Y:S01]  /*6da0*/  @P1 LEA R2, R2, UR44, 0x3 ;  /* 0x0000002c02021c11 */ /* 0x000fe2000f8e18ff */
[----:B------:R-:W-:Y:S04]  /*6db0*/  UISETP.NE.AND UP0, UPT, UR4, 0x4, UPT ;  /* 0x000000040400788c */ /* 0x000fe8000bf05270 */
[----:B------:R-:W-:Y:S01]  /*6dc0*/  @P1 VIADD R5, R2, 0x70 ;  /* 0x0000007002051836 */ /* 0x000fe20000000000 */
[----:B------:R-:W-:Y:S04]  /*6dd0*/  USEL UR46, UR4, URZ, UP0 ;  /* 0x000000ff042e7287 */ /* 0x000fe80008000000 */
[----:B--2---:R-:W-:Y:S04]  /*6de0*/  @P1 PRMT R0, R0, 0x654, R5 ;  /* 0x0000065400001816 */ /* 0x004fe80000000005 */
[----:B------:R2:W-:Y:S04]  /*6df0*/  @P1 SYNCS.ARRIVE.TRANS64.RED.A1T0 RZ, [R0+URZ], RZ ;  /* 0x000000ff00ff19a7 */ /* 0x0005e800081004ff */
.L_x_108:
[----:B------:R-:W3:Y:S01]  /*6e00*/  @P1 SYNCS.PHASECHK.TRANS64.TRYWAIT P0, [R3+URZ+0x50], R4 ;  /* 0x00005004030015a7 */ /* 0x000ee200080011ff */
[----:B------:R-:W-:Y:S01]  /*6e10*/  BSSY B1, `(.L_x_109) ;  /* 0x0000017000017945 */ /* 0x000fe20003800000 */
[----:B---3--:R-:W-:Y:S03]  /*6e20*/  @P1 SEL R60, RZ, 0x1, !P0 ;  /* 0x00000001ff3c1807 */ /* 0x008fe60004000000 */
[----:B------:R-:W-:Y:S05]  /*6e30*/  @!P1 BRA `(.L_x_110) ;  /* 0x0000000000509947 */ /* 0x000fea0003800000 */
[----:B------:R-:W-:Y:S01]  /*6e40*/  ISETP.NE.AND P1, PT, R61, RZ, PT ;  /* 0x000000ff3d00720c */ /* 0x000fe20003f25270 */
[----:B------:R-:W-:Y:S01]  /*6e50*/  BSSY B0, `(.L_x_111) ;  /* 0x000000a000007945 */ /* 0x000fe20003800000 */
[----:B------:R-:W-:Y:S11]  /*6e60*/  ISETP.NE.AND P0, PT, R60, RZ, PT ;  /* 0x000000ff3c00720c */ /* 0x000ff60003f05270 */
[----:B------:R-:W-:Y:S04]  /*6e70*/  @P1 IMAD R4, R46, 0x2000, R47 ;  /* 0x000020002e041824 */ /* 0x000fe800078e022f */
[----:B------:R-:W-:Y:S04]  /*6e80*/  @P1 VIADD R7, R4, UR44 ;  /* 0x0000002c04071c36 */ /* 0x000fe80008000000 */
[----:B------:R-:W-:Y:S01]  /*6e90*/  @P1 IMAD.IADD R2, R92, 0x1, R7 ;  /* 0x000000015c021824 */ /* 0x000fe200078e0207 */
[----:B------:R-:W-:Y:S01]  /*6ea0*/  @P1 IADD3 R5, PT, PT, R62, R7, RZ ;  /* 0x000000073e051210 */ /* 0x000fe20007ffe0ff */
[----:B------:R-:W-:Y:S06]  /*6eb0*/  @P0 BRA `(.L_x_112) ;  /* 0x00000000000c0947 */ /* 0x000fec0003800000 */
[----:B--2---:R-:W-:Y:S04]  /*6ec0*/  SHF.L.U32 R0, R91, 0x1f, RZ ;  /* 0x0000001f5b007819 */ /* 0x004fe800000006ff */
[----:B------:R-:W2:Y:S02]  /*6ed0*/  SYNCS.PHASECHK.TRANS64.TRYWAIT P0, [R3+URZ+0x50], R0 ;  /* 0x00005000030075a7 */ /* 0x000ea400080011ff */
[----:B--2---:R-:W-:Y:S05]  /*6ee0*/  @!P0 BRA `(.L_x_113) ;  /* 0x0000003000a48947 */ /* 0x004fea0003800000 */
.L_x_112:
[----:B------:R-:W-:Y:S05]  /*6ef0*/  BSYNC B0 ;  /* 0x0000000000007941 */ /* 0x000fea0003800000 */
.L_x_111:
[----:B------:R-:W-:Y:S02]  /*6f00*/  ISETP.NE.AND P0, PT, R61, RZ, PT ;  /* 0x000000ff3d00720c */ /* 0x000fe40003f05270 */
[----:B------:R-:W-:Y:S11]  /*6f10*/  IADD3 R46, PT, PT, R46, 0x1, RZ ;  /* 0x000000012e2e7810 */ /* 0x000ff60007ffe0ff */
[----:B--2---:R-:W-:Y:S01]  /*6f20*/  @P0 IMAD.IADD R0, R92, 0x1, R5 ;  /* 0x000000015c000824 */ /* 0x004fe200078e0205 */
[----:B------:R-:W-:Y:S05]  /*6f30*/  @P0 WARPSYNC.ALL ;  /* 0x0000000000000948 */ /* 0x000fea0003800000 */
[----:B------:R3:W4:Y:S04]  /*6f40*/  @P0 LDSM.16.M88.4 R48, [R4+UR44+0x400] ;  /* 0x0004002c0430083b */ /* 0x0007280008000200 */
[----:B------:R3:W2:Y:S04]  /*6f50*/  @P0 LDSM.16.M88.4 R56, [R2+0x400] ;  /* 0x000400000238083b */ /* 0x0006a80000000200 */
[----:B------:R3:W1:Y:S04]  /*6f60*/  @P0 LDSM.16.M88.4 R64, [R5+0x400] ;  /* 0x000400000540083b */ /* 0x0006680000000200 */
[----:B------:R3:W1:Y:S02]  /*6f70*/  @P0 LDSM.16.M88.4 R72, [R0+0x400] ;  /* 0x000400000048083b */ /* 0x0006640000000200 */
.L_x_110:
[----:B------:R-:W-:Y:S05]  /*6f80*/  BSYNC B1 ;  /* 0x0000000000017941 */ /* 0x000fea0003800000 */
.L_x_109:
[----:B------:R-:W-:Y:S05]  /*6f90*/  VIADD R3, R39, 0x40 ;  /* 0x0000004027037836 */ /* 0x000fea0000000000 */
[----:B------:R-:W-:Y:S04]  /*6fa0*/  SHF.R.U32.HI R3, RZ, 0x15, R3 ;  /* 0x00000015ff037819 */ /* 0x000fe80000011603 */
[----:B------:R-:W-:Y:S11]  /*6fb0*/  LOP3.LUT P0, RZ, R3, 0x3, R82, 0x48, !PT ;  /* 0x0000000303ff7812 */ /* 0x000ff60007804852 */
[----:B------:R-:W-:Y:S02]  /*6fc0*/  @!UPT UIADD3 URZ, UPT, UPT, URZ, URZ, URZ ;  /* 0x000000fffffff290 */ /* 0x000fe4000fffe0ff */
[----:B------:R-:W-:Y:S05]  /*6fd0*/  @!P0 BRA `(.L_x_114) ;  /* 0x0000000000408947 */ /* 0x000fea0003800000 */
[----:B------:R-:W5:Y:S01]  /*6fe0*/  LDCU.64 UR8, c[0x4][0x70] ;  /* 0x01000e00ff0877ac */ /* 0x000f620008000a00 */
[----:B------:R-:W-:Y:S01]  /*6ff0*/  MOV R3, 0x0 ;  /* 0x0000000000037802 */ /* 0x000fe20000000f00 */
[----:B------:R-:W-:Y:S02]  /*7000*/  HFMA2 R12, -RZ, RZ, 0, 5.9604644775390625e-08 ;  /* 0x00000001ff0c7431 */ /* 0x000fe400000001ff */
[----:B------:R-:W-:Y:S02]  /*7010*/  IMAD.MOV.U32 R8, RZ, RZ, 0x192 ;  /* 0x00000192ff087424 */ /* 0x000fe400078e00ff */
[----:B------:R-:W-:Y:S01]  /*7020*/  IMAD.MOV.U32 R13, RZ, RZ, RZ ;  /* 0x000000ffff0d7224 */ /* 0x000fe200078e00ff */
[----:B------:R-:W2:Y:S01]  /*7030*/  LDCU.64 UR6, c[0x4][0x78] ;  /* 0x01000f00ff0677ac */ /* 0x000ea20008000a00 */
[----:B---3--:R-:W3:Y:S01]  /*7040*/  LDC.64 R2, c[0x4][R3] ;  /* 0x0100000003027b82 */ /* 0x008ee20000000a00 */
[----:B------:R-:W4:Y:S01]  /*7050*/  LDCU.64 UR4, c[0x4][0x10] ;  /* 0x01000200ff0477ac */ /* 0x000f220008000a00 */
[----:B-----5:R-:W-:Y:S01]  /*7060*/  MOV R5, UR9 ;  /* 0x0000000900057c02 */ /* 0x020fe20008000f00 */
[----:B------:R-:W-:Y:S01]  /*7070*/  IMAD.U32 R4, RZ, RZ, UR8 ;  /* 0x00000008ff047e24 */ /* 0x000fe2000f8e00ff */
[----:B--2---:R-:W-:Y:S01]  /*7080*/  MOV R7, UR7 ;  /* 0x0000000700077c02 */ /* 0x004fe20008000f00 */
[----:B------:R-:W-:Y:S01]  /*7090*/  IMAD.U32 R6, RZ, RZ, UR6 ;  /* 0x00000006ff067e24 */ /* 0x000fe2000f8e00ff */
[----:B----4-:R-:W-:Y:S01]  /*70a0*/  MOV R11, UR5 ;  /* 0x00000005000b7c02 */ /* 0x010fe20008000f00 */
[----:B------:R-:W-:Y:S02]  /*70b0*/  IMAD.U32 R10, RZ, RZ, UR4 ;  /* 0x00000004ff0a7e24 */ /* 0x000fe4000f8e00ff */
[----:B------:R-:W-:Y:S07]  /*70c0*/  LEPC R20, `(.L_x_114) ;  /* 0x000000001014794e */ /* 0x000fee0000000000 */
[----:B-1-3--:R-:W-:Y:S05]  /*70d0*/  CALL.ABS.NOINC R2 ;  /* 0x0000000002007343 */ /* 0x00afea0003c00000 */
.L_x_114:
[C---:B----4-:R-:W-:Y:S01]  /*70e0*/  SHF.L.U32 R40, R48.reuse, 0x10, RZ ;  /* 0x0000001030287819 */ /* 0x050fe200000006ff */
[----:B------:R-:W-:Y:S05]  /*70f0*/  WARPSYNC.ALL ;  /* 0x0000000000007948 */ /* 0x000fea0003800000 */
[----:B------:R-:W-:Y:S01]  /*7100*/  R2UR UR4, R39 ;  /* 0x00000000270472ca */ /* 0x000fe200000e0000 */
[----:B------:R-:W4:Y:S01]  /*7110*/  S2R R101, SR_CgaCtaId ;  /* 0x0000000000657919 */ /* 0x000f220000008800 */
[----:B------:R-:W-:Y:S01]  /*7120*/  LOP3.LUT R43, R48, 0xffff0000, RZ, 0xc0, !PT ;  /* 0xffff0000302b7812 */ /* 0x000fe200078ec0ff */
[----:B------:R-:W-:Y:S01]  /*7130*/  BSSY.RECONVERGENT B0, `(.L_x_115) ;  /* 0x000008e000007945 */ /* 0x000fe20003800200 */
[----:B------:R-:W-:Y:S02]  /*7140*/  LOP3.LUT R42, R49, 0xffff0000, RZ, 0xc0, !PT ;  /* 0xffff0000312a7812 */ /* 0x000fe400078ec0ff */
[----:B------:R-:W-:Y:S02]  /*7150*/  LOP3.LUT R44, R50, 0xffff0000, RZ, 0xc0, !PT ;  /* 0xffff0000322c7812 */ /* 0x000fe400078ec0ff */
[----:B--2---:R-:W-:Y:S02]  /*7160*/  SHF.L.U32 R45, R59, 0x10, RZ ;  /* 0x000000103b2d7819 */ /* 0x004fe400000006ff */
[----:B------:R-:W-:Y:S02]  /*7170*/  ISETP.NE.AND P6, PT, R95, RZ, PT ;  /* 0x000000ff5f00720c */ /* 0x000fe40003fc5270 */
[----:B------:R-:W-:Y:S01]  /*7180*/  ISETP.NE.AND P0, PT, R94, RZ, PT ;  /* 0x000000ff5e00720c */ /* 0x000fe20003f05270 */
[----:B---3--:R-:W2:Y:S01]  /*7190*/  LDTM.16dp256bit.x8 R4, tmem[UR4+0x40] ;  /* 0x00004004000479ee */ /* 0x008ea200081a0000 */
[----:B------:R-:W-:Y:S09]  /*71a0*/  MOV R63, UR46 ;  /* 0x0000002e003f7c02 */ /* 0x000ff20008000f00 */
[----:B------:R-:W-:Y:S02]  /*71b0*/  @P6 LEA R63, R63, UR44, 0x3 ;  /* 0x0000002c3f3f6c11 */ /* 0x000fe4000f8e18ff */
[----:B-1----:R-:W-:Y:S02]  /*71c0*/  @P6 SHF.L.U32 R108, R91, 0x1f, RZ ;  /* 0x0000001f5b6c6819 */ /* 0x002fe400000006ff */
[----:B------:R-:W-:Y:S02]  /*71d0*/  @P6 IADD3 R102, PT, PT, R63, 0x70, RZ ;  /* 0x000000703f666810 */ /* 0x000fe40007ffe0ff */
[----:B------:R-:W-:Y:S02]  /*71e0*/  LEA R63, R46, UR44, 0x3 ;  /* 0x0000002c2e3f7c11 */ /* 0x000fe4000f8e18ff */
[----:B----4-:R-:W-:Y:S01]  /*71f0*/  @P6 PRMT R102, R101, 0x654, R102 ;  /* 0x0000065465666816 */ /* 0x010fe20000000066 */
[C---:B--2---:R-:W-:Y:S01]  /*7200*/  FMUL R0, R38.reuse, R4 ;  /* 0x0000000426007220 */ /* 0x044fe20000400000 */
[C---:B------:R-:W-:Y:S01]  /*7210*/  FMUL R2, R38.reuse, R5 ;  /* 0x0000000526027220 */ /* 0x040fe20000400000 */
[C---:B------:R-:W-:Y:S01]  /*7220*/  FMUL R3, R38.reuse, R6 ;  /* 0x0000000626037220 */ /* 0x040fe20000400000 */
[C---:B------:R-:W-:Y:S01]  /*7230*/  FMUL R7, R38.reuse, R7 ;  /* 0x0000000726077220 */ /* 0x040fe20000400000 */
[----:B------:R-:W-:Y:S01]  /*7240*/  FFMA R0, R41, R40, R0 ;  /* 0x0000002829007223 */ /* 0x000fe20000000000 */
[----:B------:R-:W-:Y:S01]  /*7250*/  SHF.L.U32 R40, R49, 0x10, RZ ;  /* 0x0000001031287819 */ /* 0x000fe200000006ff */
[----:B------:R-:W-:Y:S01]  /*7260*/  FFMA R2, R41, R43, R2 ;  /* 0x0000002b29027223 */ /* 0x000fe20000000002 */
[----:B------:R-:W-:Y:S01]  /*7270*/  SHF.L.U32 R43, R51, 0x10, RZ ;  /* 0x00000010332b7819 */ /* 0x000fe200000006ff */
[C---:B------:R-:W-:Y:S01]  /*7280*/  FMUL R4, R38.reuse, R8 ;  /* 0x0000000826047220 */ /* 0x040fe20000400000 */
[----:B------:R-:W-:Y:S01]  /*7290*/  FMUL R5, R38, R9 ;  /* 0x0000000926057220 */ /* 0x000fe20000400000 */
[C---:B------:R-:W-:Y:S01]  /*72a0*/  FFMA R3, R41.reuse, R40, R3 ;  /* 0x0000002829037223 */ /* 0x040fe20000000003 */
[----:B------:R-:W-:Y:S01]  /*72b0*/  SHF.L.U32 R40, R50, 0x10, RZ ;  /* 0x0000001032287819 */ /* 0x000fe200000006ff */
[----:B------:R-:W-:Y:S01]  /*72c0*/  FFMA R7, R41, R42, R7 ;  /* 0x0000002a29077223 */ /* 0x000fe20000000007 */
[----:B------:R-:W-:Y:S01]  /*72d0*/  LOP3.LUT R42, R51, 0xffff0000, RZ, 0xc0, !PT ;  /* 0xffff0000332a7812 */ /* 0x000fe200078ec0ff */
[----:B------:R-:W-:Y:S01]  /*72e0*/  FMUL R6, R38, R10 ;  /* 0x0000000a26067220 */ /* 0x000fe20000400000 */
[----:B------:R-:W-:Y:S01]  /*72f0*/  F2FP.BF16.F32.PACK_AB R52, R2, R0 ;  /* 0x000000000234723e */ /* 0x000fe200000010ff */
        /* <DEDUP_REMOVED lines=18> */
[C---:B------:R-:W-:Y:S01]  /*7420*/  LOP3.LUT R42, R58.reuse, 0xffff0000, RZ, 0xc0, !PT ;  /* 0xffff00003a2a7812 */ /* 0x040fe200078ec0ff */
[----:B------:R-:W-:Y:S01]  /*7430*/  FFMA R10, R41, R43, R10 ;  /* 0x0000002b290a7223 */ /* 0x000fe2000000000a */
[----:B------:R-:W-:Y:S01]  /*7440*/  SHF.L.U32 R43, R58, 0x10, RZ ;  /* 0x000000103a2b7819 */ /* 0x000fe200000006ff */
[C---:B------:R-:W-:Y:S01]  /*7450*/  FMUL R15, R38.reuse, R15 ;  /* 0x0000000f260f7220 */ /* 0x040fe20000400000 */
[----:B------:R-:W-:Y:S01]  /*7460*/  F2FP.BF16.F32.PACK_AB R68, R9, R8 ;  /* 0x000000080944723e */ /* 0x000fe200000010ff */
[C---:B------:R-:W-:Y:S01]  /*7470*/  FMUL R12, R38.reuse, R16 ;  /* 0x00000010260c7220 */ /* 0x040fe20000400000 */
[----:B------:R-:W-:Y:S01]  /*7480*/  FMUL R13, R38, R17 ;  /* 0x00000011260d7220 */ /* 0x000fe20000400000 */
[----:B------:R-:W-:Y:S01]  /*7490*/  FFMA R15, R41, R40, R15 ;  /* 0x00000028290f7223 */ /* 0x000fe2000000000f */
[----:B------:R-:W-:Y:S01]  /*74a0*/  LOP3.LUT R40, R59, 0xffff0000, RZ, 0xc0, !PT ;  /* 0xffff00003b287812 */ /* 0x000fe200078ec0ff */
[----:B------:R-:W-:Y:S01]  /*74b0*/  FFMA R12, R41, R43, R12 ;  /* 0x0000002b290c7223 */ /* 0x000fe2000000000c */
[----:B------:R-:W-:Y:S01]  /*74c0*/  SHF.L.U32 R43, R64, 0x10, RZ ;  /* 0x00000010402b7819 */ /* 0x000fe200000006ff */
[----:B------:R-:W-:Y:S01]  /*74d0*/  FMUL R14, R38, R18 ;  /* 0x00000012260e7220 */ /* 0x000fe20000400000 */
[----:B------:R-:W-:Y:S01]  /*74e0*/  F2FP.BF16.F32.PACK_AB R69, R15, R10 ;  /* 0x0000000a0f45723e */ /* 0x000fe200000010ff */
[----:B------:R-:W-:Y:S01]  /*74f0*/  FFMA R13, R41, R42, R13 ;  /* 0x0000002a290d7223 */ /* 0x000fe2000000000d */
[----:B------:R-:W-:Y:S01]  /*7500*/  LOP3.LUT R42, R64, 0xffff0000, RZ, 0xc0, !PT ;  /* 0xffff0000402a7812 */ /* 0x000fe200078ec0ff */
[C---:B------:R-:W-:Y:S01]  /*7510*/  FMUL R19, R38.reuse, R19 ;  /* 0x0000001326137220 */ /* 0x040fe20000400000 */
[C---:B------:R-:W-:Y:S01]  /*7520*/  FMUL R16, R38.reuse, R20 ;  /* 0x0000001426107220 */ /* 0x040fe20000400000 */
[C---:B------:R-:W-:Y:S01]  /*7530*/  FMUL R17, R38.reuse, R21 ;  /* 0x0000001526117220 */ /* 0x040fe20000400000 */
[----:B------:R-:W-:Y:S01]  /*7540*/  F2FP.BF16.F32.PACK_AB R70, R13, R12 ;  /* 0x0000000c0d46723e */ /* 0x000fe200000010ff */
[----:B------:R-:W-:Y:S01]  /*7550*/  FFMA R14, R41, R45, R14 ;  /* 0x0000002d290e7223 */ /* 0x000fe2000000000e */
[----:B------:R-:W-:Y:S01]  /*7560*/  SHF.L.U32 R45, R65, 0x10, RZ ;  /* 0x00000010412d7819 */ /* 0x000fe200000006ff */
[----:B------:R1:W-:Y:S01]  /*7570*/  STSM.16.M88.4 [R97+0x2400], R52 ;  /* 0x0024003461007844 */ /* 0x0003e20000000200 */
[----:B------:R-:W-:Y:S01]  /*7580*/  FFMA R19, R41, R40, R19 ;  /* 0x0000002829137223 */ /* 0x000fe20000000013 */
[----:B------:R-:W-:Y:S01]  /*7590*/  LOP3.LUT R40, R65, 0xffff0000, RZ, 0xc0, !PT ;  /* 0xffff000041287812 */ /* 0x000fe200078ec0ff */
[----:B------:R-:W-:Y:S01]  /*75a0*/  FFMA R16, R41, R43, R16 ;  /* 0x0000002b29107223 */ /* 0x000fe20000000010 */
[----:B------:R-:W-:Y:S01]  /*75b0*/  SHF.L.U32 R43, R67, 0x10, RZ ;  /* 0x00000010432b7819 */ /* 0x000fe200000006ff */
[----:B------:R-:W-:Y:S01]  /*75c0*/  FMUL R18, R38, R22 ;  /* 0x0000001626127220 */ /* 0x000fe20000400000 */
[----:B------:R-:W-:Y:S01]  /*75d0*/  F2FP.BF16.F32.PACK_AB R71, R19, R14 ;  /* 0x0000000e1347723e */ /* 0x000fe200000010ff */
[C---:B------:R-:W-:Y:S01]  /*75e0*/  FFMA R17, R41.reuse, R42, R17 ;  /* 0x0000002a29117223 */ /* 0x040fe20000000011 */
[----:B------:R-:W-:Y:S01]  /*75f0*/  SHF.L.U32 R42, R66, 0x10, RZ ;  /* 0x00000010422a7819 */ /* 0x000fe200000006ff */
[C---:B------:R-:W-:Y:S01]  /*7600*/  FMUL R23, R38.reuse, R23 ;  /* 0x0000001726177220 */ /* 0x040fe20000400000 */
[----:B------:R-:W-:Y:S01]  /*7610*/  FMUL R20, R38, R24 ;  /* 0x0000001826147220 */ /* 0x000fe20000400000 */
[----:B------:R-:W-:Y:S01]  /*7620*/  FFMA R18, R41, R45, R18 ;  /* 0x0000002d29127223 */ /* 0x000fe20000000012 */
[----:B------:R-:W-:Y:S01]  /*7630*/  SHF.L.U32 R45, R75, 0x10, RZ ;  /* 0x000000104b2d7819 */ /* 0x000fe200000006ff */
[C---:B------:R-:W-:Y:S01]  /*7640*/  FFMA R23, R41.reuse, R40, R23 ;  /* 0x0000002829177223 */ /* 0x040fe20000000017 */
[----:B------:R-:W-:Y:S01]  /*7650*/  LOP3.LUT R40, R66, 0xffff0000, RZ, 0xc0, !PT ;  /* 0xffff000042287812 */ /* 0x000fe200078ec0ff */
[----:B------:R-:W-:Y:S01]  /*7660*/  FFMA R20, R41, R42, R20 ;  /* 0x0000002a29147223 */ /* 0x000fe20000000014 */
[----:B------:R-:W-:Y:S01]  /*7670*/  LOP3.LUT R42, R67, 0xffff0000, RZ, 0xc0, !PT ;  /* 0xffff0000432a7812 */ /* 0x000fe200078ec0ff */
[C---:B------:R-:W-:Y:S01]  /*7680*/  FMUL R21, R38.reuse, R25 ;  /* 0x0000001926157220 */ /* 0x040fe20000400000 */
[C---:B------:R-:W-:Y:S01]  /*7690*/  FMUL R22, R38.reuse, R26 ;  /* 0x0000001a26167220 */ /* 0x040fe20000400000 */
[C---:B------:R-:W-:Y:S01]  /*76a0*/  FMUL R27, R38.reuse, R27 ;  /* 0x0000001b261b7220 */ /* 0x040fe20000400000 */
[----:B------:R-:W-:Y:S01]  /*76b0*/  FMUL R24, R38, R28 ;  /* 0x0000001c26187220 */ /* 0x000fe20000400000 */
[C---:B------:R-:W-:Y:S01]  /*76c0*/  FFMA R21, R41.reuse, R40, R21 ;  /* 0x0000002829157223 */ /* 0x040fe20000000015 */
[C---:B------:R-:W-:Y:S01]  /*76d0*/  SHF.L.U32 R40, R72.reuse, 0x10, RZ ;  /* 0x0000001048287819 */ /* 0x040fe200000006ff */
[----:B------:R-:W-:Y:S01]  /*76e0*/  FFMA R22, R41, R43, R22 ;  /* 0x0000002b29167223 */ /* 0x000fe20000000016 */
[----:B------:R-:W-:Y:S01]  /*76f0*/  SHF.L.U32 R43, R73, 0x10, RZ ;  /* 0x00000010492b7819 */ /* 0x000fe200000006ff */
[----:B------:R2:W-:Y:S01]  /*7700*/  STSM.16.M88.4 [R96+0x2400], R68 ;  /* 0x0024004460007844 */ /* 0x0005e20000000200 */
[C---:B------:R-:W-:Y:S01]  /*7710*/  FFMA R27, R41.reuse, R42, R27 ;  /* 0x0000002a291b7223 */ /* 0x040fe2000000001b */
[----:B------:R-:W-:Y:S01]  /*7720*/  LOP3.LUT R42, R72, 0xffff0000, RZ, 0xc0, !PT ;  /* 0xffff0000482a7812 */ /* 0x000fe200078ec0ff */
[C---:B------:R-:W-:Y:S01]  /*7730*/  FMUL R25, R38.reuse, R29 ;  /* 0x0000001d26197220 */ /* 0x040fe20000400000 */
[C---:B------:R-:W-:Y:S01]  /*7740*/  FMUL R26, R38.reuse, R30 ;  /* 0x0000001e261a7220 */ /* 0x040fe20000400000 */
[----:B------:R-:W-:Y:S01]  /*7750*/  FFMA R24, R41, R40, R24 ;  /* 0x0000002829187223 */ /* 0x000fe20000000018 */
[----:B------:R-:W-:Y:S01]  /*7760*/  LOP3.LUT R40, R73, 0xffff0000, RZ, 0xc0, !PT ;  /* 0xffff000049287812 */ /* 0x000fe200078ec0ff */
[C---:B------:R-:W-:Y:S01]  /*7770*/  FFMA R25, R41.reuse, R42, R25 ;  /* 0x0000002a29197223 */ /* 0x040fe20000000019 */
[C---:B------:R-:W-:Y:S01]  /*7780*/  FFMA R26, R41.reuse, R43, R26 ;  /* 0x0000002b291a7223 */ /* 0x040fe2000000001a */
[----:B------:R-:W-:Y:S01]  /*7790*/  FMUL R31, R38, R31 ;  /* 0x0000001f261f7220 */ /* 0x000fe20000400000 */
[----:B------:R-:W-:Y:S01]  /*77a0*/  SHF.L.U32 R43, R74, 0x10, RZ ;  /* 0x000000104a2b7819 */ /* 0x000fe200000006ff */
[----:B------:R-:W-:Y:S01]  /*77b0*/  FMUL R28, R38, R32 ;  /* 0x00000020261c7220 */ /* 0x000fe20000400000 */
[----:B------:R-:W-:Y:S01]  /*77c0*/  LOP3.LUT R42, R74, 0xffff0000, RZ, 0xc0, !PT ;  /* 0xffff00004a2a7812 */ /* 0x000fe200078ec0ff */
[C---:B------:R-:W-:Y:S01]  /*77d0*/  FMUL R29, R38.reuse, R33 ;  /* 0x00000021261d7220 */ /* 0x040fe20000400000 */
[C---:B------:R-:W-:Y:S01]  /*77e0*/  FMUL R30, R38.reuse, R34 ;  /* 0x00000022261e7220 */ /* 0x040fe20000400000 */
[C---:B------:R-:W-:Y:S01]  /*77f0*/  FFMA R31, R41.reuse, R40, R31 ;  /* 0x00000028291f7223 */ /* 0x040fe2000000001f */
[----:B------:R-:W-:Y:S01]  /*7800*/  FMUL R35, R38, R35 ;  /* 0x0000002326237220 */ /* 0x000fe20000400000 */
[C---:B------:R-:W-:Y:S01]  /*7810*/  FFMA R28, R41.reuse, R43, R28 ;  /* 0x0000002b291c7223 */ /* 0x040fe2000000001c */
[C---:B------:R-:W-:Y:S01]  /*7820*/  FFMA R29, R41.reuse, R42, R29 ;  /* 0x0000002a291d7223 */ /* 0x040fe2000000001d */
[C---:B------:R-:W-:Y:S01]  /*7830*/  FFMA R30, R41.reuse, R45, R30 ;  /* 0x0000002d291e7223 */ /* 0x040fe2000000001e */
[----:B------:R-:W-:Y:S01]  /*7840*/  FFMA R35, R41, R44, R35 ;  /* 0x0000002c29237223 */ /* 0x000fe20000000023 */
[----:B-1----:R-:W-:Y:S02]  /*7850*/  F2FP.BF16.F32.PACK_AB R52, R17, R16 ;  /* 0x000000101134723e */ /* 0x002fe400000010ff */
[----:B------:R-:W-:Y:S02]  /*7860*/  F2FP.BF16.F32.PACK_AB R53, R23, R18 ;  /* 0x000000121735723e */ /* 0x000fe400000010ff */
[----:B------:R-:W-:Y:S02]  /*7870*/  F2FP.BF16.F32.PACK_AB R54, R21, R20 ;  /* 0x000000141536723e */ /* 0x000fe400000010ff */
[----:B------:R-:W-:Y:S02]  /*7880*/  F2FP.BF16.F32.PACK_AB R55, R27, R22 ;  /* 0x000000161b37723e */ /* 0x000fe400000010ff */
[----:B------:R-:W-:Y:S02]  /*7890*/  F2FP.BF16.F32.PACK_AB R104, R25, R24 ;  /* 0x000000181968723e */ /* 0x000fe400000010ff */
[----:B------:R-:W-:Y:S01]  /*78a0*/  F2FP.BF16.F32.PACK_AB R105, R31, R26 ;  /* 0x0000001a1f69723e */ /* 0x000fe200000010ff */
[----:B------:R2:W-:Y:S01]  /*78b0*/  STSM.16.M88.4 [R99+0x2000], R52 ;  /* 0x0020003463007844 */ /* 0x0005e20000000200 */
[----:B------:R-:W-:Y:S02]  /*78c0*/  F2FP.BF16.F32.PACK_AB R106, R29, R28 ;  /* 0x0000001c1d6a723e */ /* 0x000fe400000010ff */
[----:B------:R-:W-:Y:S05]  /*78d0*/  F2FP.BF16.F32.PACK_AB R107, R35, R30 ;  /* 0x0000001e236b723e */ /* 0x000fea00000010ff */
[----:B------:R2:W-:Y:S01]  /*78e0*/  STSM.16.M88.4 [R100+0x2000], R104 ;  /* 0x0020006864007844 */ /* 0x0005e20000000200 */
[----:B------:R-:W-:Y:S01]  /*78f0*/  @!PT LDS RZ, [RZ] ;  /* 0x00000000fffff984 */ /* 0x000fe20000000800 */
[----:B------:R-:W-:Y:S01]  /*7900*/  @!PT LDS RZ, [RZ] ;  /* 0x00000000fffff984 */ /* 0x000fe20000000800 */
[----:B------:R-:W-:Y:S01]  /*7910*/  @!PT LDS RZ, [RZ] ;  /* 0x00000000fffff984 */ /* 0x000fe20000000800 */
[----:B------:R-:W-:Y:S01]  /*7920*/  @!PT LDS RZ, [RZ] ;  /* 0x00000000fffff984 */ /* 0x000fe20000000800 */
[----:B------:R1:W-:Y:S07]  /*7930*/  MEMBAR.ALL.CTA ;  /* 0x0000000000007992 */ /* 0x0003ee0000008000 */
[----:B-1----:R-:W1:Y:S02]  /*7940*/  FENCE.VIEW.ASYNC.S ;  /* 0x00000000000073c6 */ /* 0x002e640000000000 */
[----:B-1----:R-:W-:Y:S06]  /*7950*/  BAR.SYNC.DEFER_BLOCKING 0x1, 0x80 ;  /* 0x0042000000007b1d */ /* 0x002fec0000010000 */
[----:B------:R-:W-:Y:S05]  /*7960*/  @P0 BRA `(.L_x_116) ;  /* 0x0000000000280947 */ /* 0x000fea0003800000 */
[----:B------:R-:W1:Y:S01]  /*7970*/  LDCU.64 UR6, c[0x0][0x348] ;  /* 0x00006900ff0677ac */ /* 0x000e620008000a00 */
[----:B------:R-:W-:Y:S02]  /*7980*/  UIADD3 UR9, UPT, UPT, UR49, 0x40, URZ ;  /* 0x0000004031097890 */ /* 0x000fe4000fffe0ff */
[----:B------:R-:W-:Y:S01]  /*7990*/  UIADD3 UR8, UPT, UPT, UR44, 0x2400, URZ ;  /* 0x000024002c087890 */ /* 0x000fe2000fffe0ff */
[----:B------:R-:W-:Y:S01]  /*79a0*/  UMOV UR10, UR50 ;  /* 0x00000032000a7c82 */ /* 0x000fe20008000000 */
[----:B------:R-:W-:Y:S01]  /*79b0*/  UMOV UR11, UR36 ;  /* 0x00000024000b7c82 */ /* 0x000fe20008000000 */
[----:B-1----:R-:W-:Y:S04]  /*79c0*/  UIADD3 UR4, UP0, UPT, UR6, 0x680, URZ ;  /* 0x0000068006047890 */ /* 0x002fe8000ff1e0ff */
[----:B------:R-:W-:Y:S09]  /*79d0*/  UIADD3.X UR5, UPT, UPT, URZ, UR7, URZ, UP0, !UPT ;  /* 0x00000007ff057290 */ /* 0x000ff200087fe4ff */
[----:B------:R1:W-:Y:S01]  /*79e0*/  UTMASTG.3D [UR8], [UR4] ;  /* 0x00000008040073b5 */ /* 0x0003e20008010000 */
[----:B------:R0:W-:Y:S01]  /*79f0*/  UTMACMDFLUSH ;  /* 0x00000000000079b7 */ /* 0x0001e20000000000 */
[----:B-1----:R-:W-:Y:S04]  /*7a00*/  DEPBAR.LE SB0, 0x1 ;  /* 0x000080400000791a */ /* 0x002fe80000000000 */
.L_x_116:
[----:B------:R-:W-:Y:S05]  /*7a10*/  BSYNC.RECONVERGENT B0 ;  /* 0x0000000000007941 */ /* 0x000fea0003800200 */
.L_x_115:
[----:B------:R-:W-:Y:S01]  /*7a20*/  BAR.SYNC.DEFER_BLOCKING 0x1, 0x80 ;  /* 0x0042000000007b1d */ /* 0x000fe20000010000 */
[----:B------:R-:W-:Y:S04]  /*7a30*/  UIADD3 UR4, UPT, UPT, UR46, 0x1, URZ ;  /* 0x000000012e047890 */ /* 0x000fe8000fffe0ff */
[----:B------:R-:W-:Y:S04]  /*7a40*/  UISETP.NE.AND UP0, UPT, UR4, 0x4, UPT ;  /* 0x000000040400788c */ /* 0x000fe8000bf05270 */
[----:B------:R-:W-:Y:S01]  /*7a50*/  USEL UR45, UR4, URZ, UP0 ;  /* 0x000000ff042d7287 */ /* 0x000fe20008000000 */
[----:B------:R1:W-:Y:S01]  /*7a60*/  @P6 SYNCS.ARRIVE.TRANS64.RED.A1T0 RZ, [R102+URZ], RZ ;  /* 0x000000ff66ff69a7 */ /* 0x0003e200081004ff */
[----:B------:R-:W-:Y:S01]  /*7a70*/  BSSY B1, `(.L_x_117) ;  /* 0x0000018000017945 */ /* 0x000fe20003800000 */
[----:B------:R-:W3:Y:S02]  /*7a80*/  @P6 SYNCS.PHASECHK.TRANS64.TRYWAIT P0, [R63+URZ+0x50], R108 ;  /* 0x0000506c3f0065a7 */ /* 0x000ee400080011ff */
[----:B---3--:R-:W-:Y:S01]  /*7a90*/  @P6 SEL R60, RZ, 0x1, !P0 ;  /* 0x00000001ff3c6807 */ /* 0x008fe20004000000 */
[----:B-1----:R-:W-:Y:S06]  /*7aa0*/  @!P6 BRA `(.L_x_118) ;  /* 0x000000000050e947 */ /* 0x002fec0003800000 */
        /* <DEDUP_REMOVED lines=8> */
[----:B------:R-:W-:Y:S04]  /*7b30*/  SHF.L.U32 R4, R91, 0x1f, RZ ;  /* 0x0000001f5b047819 */ /* 0x000fe800000006ff */
[----:B------:R-:W1:Y:S02]  /*7b40*/  SYNCS.PHASECHK.TRANS64.TRYWAIT P0, [R63+URZ+0x50], R4 ;  /* 0x000050043f0075a7 */ /* 0x000e6400080011ff */
[----:B-1----:R-:W-:Y:S05]  /*7b50*/  @!P0 BRA `(.L_x_121) ;  /* 0x00000024009c8947 */ /* 0x002fea0003800000 */
.L_x_120:
[----:B------:R-:W-:Y:S05]  /*7b60*/  BSYNC B0 ;  /* 0x0000000000007941 */ /* 0x000fea0003800000 */
.L_x_119:
[----:B------:R-:W-:Y:S02]  /*7b70*/  ISETP.NE.AND P0, PT, R61, RZ, PT ;  /* 0x000000ff3d00720c */ /* 0x000fe40003f05270 */
[----:B------:R-:W-:Y:S11]  /*7b80*/  IADD3 R46, PT, PT, R46, 0x1, RZ ;  /* 0x000000012e2e7810 */ /* 0x000ff60007ffe0ff */
[----:B-1----:R-:W-:Y:S01]  /*7b90*/  @P0 IMAD.IADD R4, R92, 0x1, R3 ;  /* 0x000000015c040824 */ /* 0x002fe200078e0203 */
[----:B------:R-:W-:Y:S05]  /*7ba0*/  @P0 WARPSYNC.ALL ;  /* 0x0000000000000948 */ /* 0x000fea0003800000 */
[----:B------:R1:W3:Y:S04]  /*7bb0*/  @P0 LDSM.16.M88.4 R48, [R2+UR44+0x400] ;  /* 0x0004002c0230083b */ /* 0x0002e80008000200 */
[----:B------:R1:W4:Y:S04]  /*7bc0*/  @P0 LDSM.16.M88.4 R56, [R0+0x400] ;  /* 0x000400000038083b */ /* 0x0003280000000200 */
[----:B------:R1:W1:Y:S04]  /*7bd0*/  @P0 LDSM.16.M88.4 R64, [R3+0x400] ;  /* 0x000400000340083b */ /* 0x0002680000000200 */
[----:B------:R1:W1:Y:S02]  /*7be0*/  @P0 LDSM.16.M88.4 R72, [R4+0x400] ;  /* 0x000400000448083b */ /* 0x0002640000000200 */
.L_x_118:
[----:B------:R-:W-:Y:S05]  /*7bf0*/  BSYNC B1 ;  /* 0x0000000000017941 */ /* 0x000fea0003800000 */
.L_x_117:
[----:B-1----:R-:W-:Y:S05]  /*7c00*/  VIADD R3, R39, 0x80 ;  /* 0x0000008027037836 */ /* 0x002fea0000000000 */
[----:B------:R-:W-:Y:S04]  /*7c10*/  SHF.R.U32.HI R3, RZ, 0x15, R3 ;  /* 0x00000015ff037819 */ /* 0x000fe80000011603 */
[----:B------:R-:W-:Y:S11]  /*7c20*/  LOP3.LUT P0, RZ, R3, 0x3, R82, 0x48, !PT ;  /* 0x0000000303ff7812 */ /* 0x000ff60007804852 */
[----:B------:R-:W-:Y:S02]  /*7c30*/  @!UPT UIADD3 URZ, UPT, UPT, URZ, URZ, URZ ;  /* 0x000000fffffff290 */ /* 0x000fe4000fffe0ff */
[----:B------:R-:W-:Y:S05]  /*7c40*/  @!P0 BRA `(.L_x_122) ;  /* 0x0000000000408947 */ /* 0x000fea0003800000 */
[----:B------:R-:W1:Y:S01]  /*7c50*/  LDCU.64 UR8, c[0x4][0x70] ;  /* 0x01000e00ff0877ac */ /* 0x000e620008000a00 */
[----:B------:R-:W-:Y:S01]  /*7c60*/  MOV R3, 0x0 ;  /* 0x0000000000037802 */ /* 0x000fe20000000f00 */
[----:B------:R-:W-:Y:S02]  /*7c70*/  HFMA2 R12, -RZ, RZ, 0, 5.9604644775390625e-08 ;  /* 0x00000001ff0c7431 */ /* 0x000fe400000001ff */
[----:B------:R-:W-:Y:S02]  /*7c80*/  IMAD.MOV.U32 R8, RZ, RZ, 0x192 ;  /* 0x00000192ff087424 */ /* 0x000fe400078e00ff */
[----:B------:R-:W-:Y:S01]  /*7c90*/  IMAD.MOV.U32 R13, RZ, RZ, RZ ;  /* 0x000000ffff0d7224 */ /* 0x000fe200078e00ff */
[----:B------:R-:W5:Y:S01]  /*7ca0*/  LDCU.64 UR6, c[0x4][0x78] ;  /* 0x01000f00ff0677ac */ /* 0x000f620008000a00 */
[----:B------:R-:W2:Y:S01]  /*7cb0*/  LDC.64 R2, c[0x4][R3] ;  /* 0x0100000003027b82 */ /* 0x000ea20000000a00 */
[----:B------:R-:W3:Y:S01]  /*7cc0*/  LDCU.64 UR4, c[0x4][0x10] ;  /* 0x01000200ff0477ac */ /* 0x000ee20008000a00 */
[----:B-1----:R-:W-:Y:S01]  /*7cd0*/  MOV R5, UR9 ;  /* 0x0000000900057c02 */ /* 0x002fe20008000f00 */
[----:B------:R-:W-:Y:S01]  /*7ce0*/  IMAD.U32 R4, RZ, RZ, UR8 ;  /* 0x00000008ff047e24 */ /* 0x000fe2000f8e00ff */
[----:B-----5:R-:W-:Y:S01]  /*7cf0*/  MOV R7, UR7 ;  /* 0x0000000700077c02 */ /* 0x020fe20008000f00 */
[----:B------:R-:W-:Y:S01]  /*7d00*/  IMAD.U32 R6, RZ, RZ, UR6 ;  /* 0x00000006ff067e24 */ /* 0x000fe2000f8e00ff */
[----:B---3--:R-:W-:Y:S01]  /*7d10*/  MOV R11, UR5 ;  /* 0x00000005000b7c02 */ /* 0x008fe20008000f00 */
[----:B------:R-:W-:Y:S02]  /*7d20*/  IMAD.U32 R10, RZ, RZ, UR4 ;  /* 0x00000004ff0a7e24 */ /* 0x000fe4000f8e00ff */
[----:B------:R-:W-:Y:S07]  /*7d30*/  LEPC R20, `(.L_x_122) ;  /* 0x000000001014794e */ /* 0x000fee0000000000 */
[----:B--2-4-:R-:W-:Y:S05]  /*7d40*/  CALL.ABS.NOINC R2 ;  /* 0x0000000002007343 */ /* 0x014fea0003c00000 */
.L_x_122:
[C---:B---3--:R-:W-:Y:S01]  /*7d50*/  SHF.L.U32 R40, R48.reuse, 0x10, RZ ;  /* 0x0000001030287819 */ /* 0x048fe200000006ff */
[----:B------:R-:W-:Y:S05]  /*7d60*/  WARPSYNC.ALL ;  /* 0x0000000000007948 */ /* 0x000fea0003800000 */
[----:B------:R-:W-:Y:S01]  /*7d70*/  R2UR UR4, R39 ;  /* 0x00000000270472ca */ /* 0x000fe200000e0000 */
[----:B------:R-:W-:Y:S01]  /*7d80*/  BSSY.RECONVERGENT B0, `(.L_x_123) ;  /* 0x000008f000007945 */ /* 0x000fe20003800200 */
[----:B------:R-:W-:Y:S02]  /*7d90*/  LOP3.LUT R43, R48, 0xffff0000, RZ, 0xc0, !PT ;  /* 0xffff0000302b7812 */ /* 0x000fe400078ec0ff */
[----:B------:R-:W-:Y:S02]  /*7da0*/  SHF.L.U32 R42, R49, 0x10, RZ ;  /* 0x00000010312a7819 */ /* 0x000fe400000006ff */
[C---:B------:R-:W-:Y:S02]  /*7db0*/  SHF.L.U32 R45, R51.reuse, 0x10, RZ ;  /* 0x00000010332d7819 */ /* 0x040fe400000006ff */
[----:B------:R-:W-:Y:S02]  /*7dc0*/  LOP3.LUT R44, R51, 0xffff0000, RZ, 0xc0, !PT ;  /* 0xffff0000332c7812 */ /* 0x000fe400078ec0ff */
[----:B------:R-:W-:Y:S02]  /*7dd0*/  ISETP.NE.AND P6, PT, R95, RZ, PT ;  /* 0x000000ff5f00720c */ /* 0x000fe40003fc5270 */
[----:B------:R-:W-:Y:S01]  /*7de0*/  ISETP.NE.AND P0, PT, R94, RZ, PT ;  /* 0x000000ff5e00720c */ /* 0x000fe20003f05270 */
[----:B------:R-:W1:Y:S01]  /*7df0*/  LDTM.16dp256bit.x8 R4, tmem[UR4+0x80] ;  /* 0x00008004000479ee */ /* 0x000e6200081a0000 */
[----:B------:R-:W-:Y:S02]  /*7e00*/  MOV R63, UR45 ;  /* 0x0000002d003f7c02 */ /* 0x000fe40008000f00 */
[----:B------:R-:W-:Y:S07]  /*7e10*/  LEA R108, R46, UR44, 0x3 ;  /* 0x0000002c2e6c7c11 */ /* 0x000fee000f8e18ff */
[----:B------:R-:W-:Y:S04]  /*7e20*/  @P6 LEA R63, R63, UR44, 0x3 ;  /* 0x0000002c3f3f6c11 */ /* 0x000fe8000f8e18ff */
[----:B------:R-:W-:Y:S02]  /*7e30*/  @P6 IADD3 R102, PT, PT, R63, 0x70, RZ ;  /* 0x000000703f666810 */ /* 0x000fe40007ffe0ff */
[----:B------:R-:W-:Y:S02]  /*7e40*/  @P6 SHF.L.U32 R63, R91, 0x1f, RZ ;  /* 0x0000001f5b3f6819 */ /* 0x000fe400000006ff */
[----:B------:R-:W-:Y:S01]  /*7e50*/  @P6 PRMT R102, R101, 0x654, R102 ;  /* 0x0000065465666816 */ /* 0x000fe20000000066 */
[C---:B-1----:R-:W-:Y:S01]  /*7e60*/  FMUL R0, R38.reuse, R4 ;  /* 0x0000000426007220 */ /* 0x042fe20000400000 */
[C---:B------:R-:W-:Y:S01]  /*7e70*/  FMUL R2, R38.reuse, R5 ;  /* 0x0000000526027220 */ /* 0x040fe20000400000 */
[C---:B------:R-:W-:Y:S01]  /*7e80*/  FMUL R3, R38.reuse, R6 ;  /* 0x0000000626037220 */ /* 0x040fe20000400000 */
        /* <DEDUP_REMOVED lines=8> */
[----:B--2---:R-:W-:Y:S01]  /*7f10*/  F2FP.BF16.F32.PACK_AB R68, R2, R0 ;  /* 0x000000000244723e */ /* 0x004fe200000010ff */
[----:B------:R-:W-:Y:S01]  /*7f20*/  FMUL R5, R38, R9 ;  /* 0x0000000926057220 */ /* 0x000fe20000400000 */
[C---:B------:R-:W-:Y:S01]  /*7f30*/  FFMA R7, R41.reuse, R40, R7 ;  /* 0x0000002829077223 */ /* 0x040fe20000000007 */
[----:B----4-:R-:W-:Y:S01]  /*7f40*/  SHF.L.U32 R40, R56, 0x10, RZ ;  /* 0x0000001038287819 */ /* 0x010fe200000006ff */
[C---:B------:R-:W-:Y:S01]  /*7f50*/  FMUL R6, R38.reuse, R10 ;  /* 0x0000000a26067220 */ /* 0x040fe20000400000 */
[C---:B------:R-:W-:Y:S01]  /*7f60*/  FMUL R11, R38.reuse, R11 ;  /* 0x0000000b260b7220 */ /* 0x040fe20000400000 */
[----:B------:R-:W-:Y:S01]  /*7f70*/  FFMA R4, R41, R43, R4 ;  /* 0x0000002b29047223 */ /* 0x000fe20000000004 */
[----:B------:R-:W-:Y:S01]  /*7f80*/  SHF.L.U32 R43, R57, 0x10, RZ ;  /* 0x00000010392b7819 */ /* 0x000fe200000006ff */
[----:B------:R-:W-:Y:S01]  /*7f90*/  FMUL R8, R38, R12 ;  /* 0x0000000c26087220 */ /* 0x000fe20000400000 */
[----:B------:R-:W-:Y:S01]  /*7fa0*/  F2FP.BF16.F32.PACK_AB R69, R7, R3 ;  /* 0x000000030745723e */ /* 0x000fe200000010ff */
[C---:B------:R-:W-:Y:S01]  /*7fb0*/  FFMA R5, R41.reuse, R42, R5 ;  /* 0x0000002a29057223 */ /* 0x040fe20000000005 */
[----:B------:R-:W-:Y:S01]  /*7fc0*/  LOP3.LUT R42, R56, 0xffff0000, RZ, 0xc0, !PT ;  /* 0xffff0000382a7812 */ /* 0x000fe200078ec0ff */
[----:B------:R-:W-:Y:S01]  /*7fd0*/  FFMA R6, R41, R45, R6 ;  /* 0x0000002d29067223 */ /* 0x000fe20000000006 */
[----:B------:R-:W-:Y:S01]  /*7fe0*/  SHF.L.U32 R45, R65, 0x10, RZ ;  /* 0x00000010412d7819 */ /* 0x000fe200000006ff */
[----:B------:R-:W-:Y:S01]  /*7ff0*/  FFMA R11, R41, R44, R11 ;  /* 0x0000002c290b7223 */ /* 0x000fe2000000000b */
[----:B------:R-:W-:Y:S01]  /*8000*/  F2FP.BF16.F32.PACK_AB R70, R5, R4 ;  /* 0x000000040546723e */ /* 0x000fe200000010ff */
[----:B------:R-:W-:Y:S01]  /*8010*/  FFMA R8, R41, R40, R8 ;  /* 0x0000002829087223 */ /* 0x000fe20000000008 */
[----:B------:R-:W-:Y:S01]  /*8020*/  LOP3.LUT R40, R57, 0xffff0000, RZ, 0xc0, !PT ;  /* 0xffff000039287812 */ /* 0x000fe200078ec0ff */
[C---:B------:R-:W-:Y:S01]  /*8030*/  FMUL R9, R38.reuse, R13 ;  /* 0x0000000d26097220 */ /* 0x040fe20000400000 */
[----:B------:R-:W-:Y:S01]  /*8040*/  F2FP.BF16.F32.PACK_AB R71, R11, R6 ;  /* 0x000000060b47723e */ /* 0x000fe200000010ff */
[C---:B------:R-:W-:Y:S01]  /*8050*/  FMUL R10, R38.reuse, R14 ;  /* 0x0000000e260a7220 */ /* 0x040fe20000400000 */
[----:B------:R-:W-:Y:S01]  /*8060*/  LOP3.LUT R44, R75, 0xffff0000, RZ, 0xc0, !PT ;  /* 0xffff00004b2c7812 */ /* 0x000fe200078ec0ff */
[----:B------:R-:W-:Y:S01]  /*8070*/  FMUL R15, R38, R15 ;  /* 0x0000000f260f7220 */ /* 0x000fe20000400000 */
        /* <DEDUP_REMOVED lines=8> */
[----:B------:R-:W-:Y:S01]  /*8100*/  FMUL R13, R38, R17 ;  /* 0x00000011260d7220 */ /* 0x000fe20000400000 */
[----:B------:R-:W-:Y:S01]  /*8110*/  F2FP.BF16.F32.PACK_AB R53, R15, R10 ;  /* 0x0000000a0f35723e */ /* 0x000fe200000010ff */
[C---:B------:R-:W-:Y:S01]  /*8120*/  FFMA R12, R41.reuse, R42, R12 ;  /* 0x0000002a290c7223 */ /* 0x040fe2000000000c */
[----:B------:R-:W-:Y:S01]  /*8130*/  LOP3.LUT R42, R64, 0xffff0000, RZ, 0xc0, !PT ;  /* 0xffff0000402a7812 */ /* 0x000fe200078ec0ff */
[C---:B------:R-:W-:Y:S01]  /*8140*/  FMUL R14, R38.reuse, R18 ;  /* 0x00000012260e7220 */ /* 0x040fe20000400000 */
[----:B------:R-:W-:Y:S01]  /*8150*/  FFMA R13, R41, R40, R13 ;  /* 0x00000028290d7223 */ /* 0x000fe2000000000d */
[----:B------:R-:W-:Y:S01]  /*8160*/  LOP3.LUT R40, R59, 0xffff0000, RZ, 0xc0, !PT ;  /* 0xffff00003b287812 */ /* 0x000fe200078ec0ff */
[----:B------:R-:W-:Y:S01]  /*8170*/  FMUL R19, R38, R19 ;  /* 0x0000001326137220 */ /* 0x000fe20000400000 */
[----:B------:R-:W-:Y:S01]  /*8180*/  FFMA R14, R41, R43, R14 ;  /* 0x0000002b290e7223 */ /* 0x000fe2000000000e */
[----:B------:R-:W-:Y:S01]  /*8190*/  SHF.L.U32 R43, R64, 0x10, RZ ;  /* 0x00000010402b7819 */ /* 0x000fe200000006ff */
[C---:B------:R-:W-:Y:S01]  /*81a0*/  FMUL R16, R38.reuse, R20 ;  /* 0x0000001426107220 */ /* 0x040fe20000400000 */
[----:B------:R-:W-:Y:S01]  /*81b0*/  F2FP.BF16.F32.PACK_AB R54, R13, R12 ;  /* 0x0000000c0d36723e */ /* 0x000fe200000010ff */
[----:B------:R1:W-:Y:S01]  /*81c0*/  STSM.16.M88.4 [R97+0x4400], R68 ;  /* 0x0044004461007844 */ /* 0x0003e20000000200 */
        /* <DEDUP_REMOVED lines=24> */
[----:B------:R2:W-:Y:S01]  /*8350*/  STSM.16.M88.4 [R96+0x4400], R52 ;  /* 0x0044003460007844 */ /* 0x0005e20000000200 */
[----:B------:R-:W-:Y:S01]  /*8360*/  FFMA R27, R41, R42, R27 ;  /* 0x0000002a291b7223 */ /* 0x000fe2000000001b */
[----:B------:R-:W-:Y:S01]  /*8370*/  LOP3.LUT R42, R72, 0xffff0000, RZ, 0xc0, !PT ;  /* 0xffff0000482a7812 */ /* 0x000fe200078ec0ff */
[C---:B------:R-:W-:Y:S01]  /*8380*/  FMUL R24, R38.reuse, R28 ;  /* 0x0000001c26187220 */ /* 0x040fe20000400000 */
[C---:B------:R-:W-:Y:S01]  /*8390*/  FMUL R25, R38.reuse, R29 ;  /* 0x0000001d26197220 */ /* 0x040fe20000400000 */
[C---:B------:R-:W-:Y:S01]  /*83a0*/  FMUL R26, R38.reuse, R30 ;  /* 0x0000001e261a7220 */ /* 0x040fe20000400000 */
[----:B-1----:R-:W-:Y:S01]  /*83b0*/  F2FP.BF16.F32.PACK_AB R68, R17, R16 ;  /* 0x000000101144723e */ /* 0x002fe200000010ff */
[C---:B------:R-:W-:Y:S01]  /*83c0*/  FFMA R24, R41.reuse, R40, R24 ;  /* 0x0000002829187223 */ /* 0x040fe20000000018 */
[C---:B------:R-:W-:Y:S01]  /*83d0*/  FFMA R25, R41.reuse, R42, R25 ;  /* 0x0000002a29197223 */ /* 0x040fe20000000019 */
[----:B------:R-:W-:Y:S01]  /*83e0*/  FFMA R26, R41, R43, R26 ;  /* 0x0000002b291a7223 */ /* 0x000fe2000000001a */
[----:B------:R-:W-:Y:S01]  /*83f0*/  LOP3.LUT R40, R73, 0xffff0000, RZ, 0xc0, !PT ;  /* 0xffff000049287812 */ /* 0x000fe200078ec0ff */
        /* <DEDUP_REMOVED lines=39> */
.L_x_124:
[----:B------:R-:W-:Y:S05]  /*8670*/  BSYNC.RECONVERGENT B0 ;  /* 0x0000000000007941 */ /* 0x000fea0003800200 */
.L_x_123:
        /* <DEDUP_REMOVED lines=20> */
.L_x_128:
[----:B------:R-:W-:Y:S05]  /*87c0*/  BSYNC B0 ;  /* 0x0000000000007941 */ /* 0x000fea0003800000 */
.L_x_127:
[----:B------:R-:W-:Y:S11]  /*87d0*/  ISETP.NE.AND P0, PT, R61, RZ, PT ;  /* 0x000000ff3d00720c */ /* 0x000ff60003f05270 */
[----:B------:R-:W-:Y:S02]  /*87e0*/  @!UPT UIADD3 URZ, UPT, UPT, URZ, URZ, URZ ;  /* 0x000000fffffff290 */ /* 0x000fe4000fffe0ff */
[----:B------:R-:W-:Y:S01]  /*87f0*/  @P0 IADD3 R2, PT, PT, R92, R5, RZ ;  /* 0x000000055c020210 */ /* 0x000fe20007ffe0ff */
[----:B------:R-:W-:Y:S05]  /*8800*/  @P0 WARPSYNC.ALL ;  /* 0x0000000000000948 */ /* 0x000fea0003800000 */
[----:B------:R3:W4:Y:S04]  /*8810*/  @P0 LDSM.16.M88.4 R48, [R46+UR44+0x400] ;  /* 0x0004002c2e30083b */ /* 0x0007280008000200 */
[----:B------:R3:W1:Y:S04]  /*8820*/  @P0 LDSM.16.M88.4 R56, [R0+0x400] ;  /* 0x000400000038083b */ /* 0x0006680000000200 */
[----:B------:R3:W1:Y:S04]  /*8830*/  @P0 LDSM.16.M88.4 R64, [R5+0x400] ;  /* 0x000400000540083b */ /* 0x0006680000000200 */
[----:B------:R3:W1:Y:S02]  /*8840*/  @P0 LDSM.16.M88.4 R72, [R2+0x400] ;  /* 0x000400000248083b */ /* 0x0006640000000200 */
.L_x_126:
[----:B------:R-:W-:Y:S05]  /*8850*/  BSYNC B1 ;  /* 0x0000000000017941 */ /* 0x000fea0003800000 */
.L_x_125:
        /* <DEDUP_REMOVED lines=11> */
[----:B---3--:R-:W3:Y:S01]  /*8910*/  LDC.64 R2, c[0x4][R3] ;  /* 0x0100000003027b82 */ /* 0x008ee20000000a00 */
[----:B------:R-:W2:Y:S01]  /*8920*/  LDCU.64 UR4, c[0x4][0x10] ;  /* 0x01000200ff0477ac */ /* 0x000ea20008000a00 */
[----:B-1----:R-:W-:Y:S01]  /*8930*/  MOV R5, UR9 ;  /* 0x0000000900057c02 */ /* 0x002fe20008000f00 */
[----:B------:R-:W-:Y:S01]  /*8940*/  IMAD.U32 R4, RZ, RZ, UR8 ;  /* 0x00000008ff047e24 */ /* 0x000fe2000f8e00ff */
[----:B-----5:R-:W-:Y:S01]  /*8950*/  MOV R7, UR7 ;  /* 0x0000000700077c02 */ /* 0x020fe20008000f00 */
[----:B------:R-:W-:Y:S01]  /*8960*/  IMAD.U32 R6, RZ, RZ, UR6 ;  /* 0x00000006ff067e24 */ /* 0x000fe2000f8e00ff */
[----:B--2---:R-:W-:Y:S01]  /*8970*/  MOV R11, UR5 ;  /* 0x00000005000b7c02 */ /* 0x004fe20008000f00 */
[----:B------:R-:W-:Y:S02]  /*8980*/  IMAD.U32 R10, RZ, RZ, UR4 ;  /* 0x00000004ff0a7e24 */ /* 0x000fe4000f8e00ff */
[----:B------:R-:W-:Y:S07]  /*8990*/  LEPC R20, `(.L_x_130) ;  /* 0x000000001014794e */ /* 0x000fee0000000000 */
[----:B---34-:R-:W-:Y:S05]  /*89a0*/  CALL.ABS.NOINC R2 ;  /* 0x0000000002007343 */ /* 0x018fea0003c00000 */
.L_x_130:
[----:B------:R-:W-:Y:S01]  /*89b0*/  ISETP.NE.AND P0, PT, R94, RZ, PT ;  /* 0x000000ff5e00720c */ /* 0x000fe20003f05270 */
[----:B------:R-:W-:Y:S05]  /*89c0*/  WARPSYNC.ALL ;  /* 0x0000000000007948 */ /* 0x000fea0003800000 */
[----:B------:R-:W-:Y:S01]  /*89d0*/  R2UR UR4, R39 ;  /* 0x00000000270472ca */ /* 0x000fe200000e0000 */
[----:B------:R-:W1:Y:S01]  /*89e0*/  S2UR UR6, SR_CgaCtaId ;  /* 0x00000000000679c3 */ /* 0x000e620000008800 */
[C---:B----4-:R-:W-:Y:S01]  /*89f0*/  SHF.L.U32 R40, R48.reuse, 0x10, RZ ;  /* 0x0000001030287819 */ /* 0x050fe200000006ff */
[----:B------:R-:W-:Y:S01]  /*8a00*/  BSSY.RECONVERGENT B0, `(.L_x_131) ;  /* 0x000008c000007945 */ /* 0x000fe20003800200 */
[----:B------:R-:W-:Y:S02]  /*8a10*/  LOP3.LUT R42, R48, 0xffff0000, RZ, 0xc0, !PT ;  /* 0xffff0000302a7812 */ /* 0x000fe400078ec0ff */
[C---:B------:R-:W-:Y:S02]  /*8a20*/  SHF.L.U32 R43, R49.reuse, 0x10, RZ ;  /* 0x00000010312b7819 */ /* 0x040fe400000006ff */
[----:B------:R-:W-:Y:S02]  /*8a30*/  LOP3.LUT R44, R49, 0xffff0000, RZ, 0xc0, !PT ;  /* 0xffff0000312c7812 */ /* 0x000fe400078ec0ff */
[C---:B------:R-:W-:Y:S02]  /*8a40*/  SHF.L.U32 R45, R50.reuse, 0x10, RZ ;  /* 0x00000010322d7819 */ /* 0x040fe400000006ff */
[----:B---3--:R-:W-:Y:S01]  /*8a50*/  LOP3.LUT R46, R50, 0xffff0000, RZ, 0xc0, !PT ;  /* 0xffff0000322e7812 */ /* 0x008fe200078ec0ff */
[----:B------:R-:W3:Y:S01]  /*8a60*/  LDTM.16dp256bit.x8 R4, tmem[UR4+0xc0] ;  /* 0x0000c004000479ee */ /* 0x000ee200081a0000 */
[C---:B------:R-:W-:Y:S01]  /*8a70*/  SHF.L.U32 R47, R51.reuse, 0x10, RZ ;  /* 0x00000010332f7819 */ /* 0x040fe200000006ff */
[----:B------:R-:W-:Y:S01]  /*8a80*/  NOP ;  /* 0x0000000000007918 */ /* 0x000fe20000000000 */
[----:B------:R-:W-:Y:S02]  /*8a90*/  LOP3.LUT R49, R51, 0xffff0000, RZ, 0xc0, !PT ;  /* 0xffff000033317812 */ /* 0x000fe400078ec0ff */
[----:B------:R-:W-:Y:S02]  /*8aa0*/  R2UR UR5, R98 ;  /* 0x00000000620572ca */ /* 0x000fe400000e0000 */
[C---:B------:R-:W-:Y:S02]  /*8ab0*/  SHF.L.U32 R48, R56.reuse, 0x10, RZ ;  /* 0x0000001038307819 */ /* 0x040fe400000006ff */
[----:B------:R-:W-:Y:S02]  /*8ac0*/  LOP3.LUT R51, R56, 0xffff0000, RZ, 0xc0, !PT ;  /* 0xffff000038337812 */ /* 0x000fe400078ec0ff */
[C---:B------:R-:W-:Y:S02]  /*8ad0*/  SHF.L.U32 R50, R57.reuse, 0x10, RZ ;  /* 0x0000001039327819 */ /* 0x040fe400000006ff */
[----:B--2---:R-:W-:Y:S02]  /*8ae0*/  LOP3.LUT R52, R57, 0xffff0000, RZ, 0xc0, !PT ;  /* 0xffff000039347812 */ /* 0x004fe400078ec0ff */
[C---:B------:R-:W-:Y:S02]  /*8af0*/  SHF.L.U32 R53, R58.reuse, 0x10, RZ ;  /* 0x000000103a357819 */ /* 0x040fe400000006ff */
[----:B------:R-:W-:Y:S01]  /*8b00*/  LOP3.LUT R54, R58, 0xffff0000, RZ, 0xc0, !PT ;  /* 0xffff00003a367812 */ /* 0x000fe200078ec0ff */
[----:B------:R-:W-:Y:S01]  /*8b10*/  UIADD3 UR4, UPT, UPT, UR5, 0xe0, URZ ;  /* 0x000000e005047890 */ /* 0x000fe2000fffe0ff */
[C---:B------:R-:W-:Y:S02]  /*8b20*/  SHF.L.U32 R55, R59.reuse, 0x10, RZ ;  /* 0x000000103b377819 */ /* 0x040fe400000006ff */
[----:B------:R-:W-:Y:S02]  /*8b30*/  LOP3.LUT R56, R59, 0xffff0000, RZ, 0xc0, !PT ;  /* 0xffff00003b387812 */ /* 0x000fe400078ec0ff */
[----:B------:R-:W-:Y:S01]  /*8b40*/  SHF.L.U32 R57, R64, 0x10, RZ ;  /* 0x0000001040397819 */ /* 0x000fe200000006ff */
[----:B-1----:R-:W-:Y:S01]  /*8b50*/  UPRMT UR4, UR6, 0x654, UR4 ;  /* 0x0000065406047896 */ /* 0x002fe20008000004 */
[C---:B---3--:R-:W-:Y:S01]  /*8b60*/  FMUL R4, R38.reuse, R4 ;  /* 0x0000000426047220 */ /* 0x048fe20000400000 */
[C---:B------:R-:W-:Y:S01]  /*8b70*/  FMUL R5, R38.reuse, R5 ;  /* 0x0000000526057220 */ /* 0x040fe20000400000 */
[----:B------:R-:W-:Y:S01]  /*8b80*/  FMUL R6, R38, R6 ;  /* 0x0000000626067220 */ /* 0x000fe20000400000 */
[----:B------:R-:W-:Y:S01]  /*8b90*/  LOP3.LUT R58, R64, 0xffff0000, RZ, 0xc0, !PT ;  /* 0xffff0000403a7812 */ /* 0x000fe200078ec0ff */
[C---:B------:R-:W-:Y:S01]  /*8ba0*/  FFMA R4, R41.reuse, R40, R4 ;  /* 0x0000002829047223 */ /* 0x040fe20000000004 */
[----:B------:R-:W-:Y:S01]  /*8bb0*/  FFMA R5, R41, R42, R5 ;  /* 0x0000002a29057223 */ /* 0x000fe20000000005 */
[----:B------:R-:W-:Y:S01]  /*8bc0*/  SHF.L.U32 R59, R65, 0x10, RZ ;  /* 0x00000010413b7819 */ /* 0x000fe200000006ff */
[----:B------:R-:W-:Y:S01]  /*8bd0*/  FFMA R6, R41, R43, R6 ;  /* 0x0000002b29067223 */ /* 0x000fe20000000006 */
[----:B------:R-:W-:Y:S01]  /*8be0*/  SYNCS.ARRIVE.TRANS64.RED.A1T0 RZ, [UR4], RZ ;  /* 0x000000ffffff79a7 */ /* 0x000fe20008100404 */
[C---:B------:R-:W-:Y:S01]  /*8bf0*/  FMUL R7, R38.reuse, R7 ;  /* 0x0000000726077220 */ /* 0x040fe20000400000 */
[----:B------:R-:W-:Y:S01]  /*8c00*/  LOP3.LUT R60, R65, 0xffff0000, RZ, 0xc0, !PT ;  /* 0xffff0000413c7812 */ /* 0x000fe200078ec0ff */
[C---:B------:R-:W-:Y:S01]  /*8c10*/  FMUL R8, R38.reuse, R8 ;  /* 0x0000000826087220 */ /* 0x040fe20000400000 */
[----:B------:R-:W-:Y:S01]  /*8c20*/  F2FP.BF16.F32.PACK_AB R104, R5, R4 ;  /* 0x000000040568723e */ /* 0x000fe200000010ff */
[C---:B------:R-:W-:Y:S01]  /*8c30*/  FFMA R7, R41.reuse, R44, R7 ;  /* 0x0000002c29077223 */ /* 0x040fe20000000007 */
[----:B------:R-:W-:Y:S01]  /*8c40*/  FMUL R9, R38, R9 ;  /* 0x0000000926097220 */ /* 0x000fe20000400000 */
[----:B------:R-:W-:Y:S01]  /*8c50*/  FFMA R8, R41, R45, R8 ;  /* 0x0000002d29087223 */ /* 0x000fe20000000008 */
[----:B------:R-:W-:Y:S01]  /*8c60*/  SHF.L.U32 R61, R66, 0x10, RZ ;  /* 0x00000010423d7819 */ /* 0x000fe200000006ff */
[C---:B------:R-:W-:Y:S01]  /*8c70*/  FMUL R0, R38.reuse, R10 ;  /* 0x0000000a26007220 */ /* 0x040fe20000400000 */
[----:B------:R-:W-:Y:S01]  /*8c80*/  F2FP.BF16.F32.PACK_AB R105, R7, R6 ;  /* 0x000000060769723e */ /* 0x000fe200000010ff */
[C---:B------:R-:W-:Y:S01]  /*8c90*/  FFMA R9, R41.reuse, R46, R9 ;  /* 0x0000002e29097223 */ /* 0x040fe20000000009 */
[----:B------:R-:W-:Y:S01]  /*8ca0*/  FMUL R2, R38, R11 ;  /* 0x0000000b26027220 */ /* 0x000fe20000400000 */
[----:B------:R-:W-:Y:S01]  /*8cb0*/  FFMA R0, R41, R47, R0 ;  /* 0x0000002f29007223 */ /* 0x000fe20000000000 */
[----:B------:R-:W-:Y:S01]  /*8cc0*/  LOP3.LUT R62, R66, 0xffff0000, RZ, 0xc0, !PT ;  /* 0xffff0000423e7812 */ /* 0x000fe200078ec0ff */
[C---:B------:R-:W-:Y:S01]  /*8cd0*/  FMUL R3, R38.reuse, R12 ;  /* 0x0000000c26037220 */ /* 0x040fe20000400000 */
[----:B------:R-:W-:Y:S01]  /*8ce0*/  F2FP.BF16.F32.PACK_AB R106, R9, R8 ;  /* 0x00000008096a723e */ /* 0x000fe200000010ff */
[C---:B------:R-:W-:Y:S01]  /*8cf0*/  FFMA R2, R41.reuse, R49, R2 ;  /* 0x0000003129027223 */ /* 0x040fe20000000002 */
[C---:B------:R-:W-:Y:S01]  /*8d00*/  FMUL R10, R38.reuse, R13 ;  /* 0x0000000d260a7220 */ /* 0x040fe20000400000 */
[----:B------:R-:W-:Y:S01]  /*8d10*/  FFMA R3, R41, R48, R3 ;  /* 0x0000003029037223 */ /* 0x000fe20000000003 */
[----:B------:R-:W-:Y:S01]  /*8d20*/  SHF.L.U32 R63, R67, 0x10, RZ ;  /* 0x00000010433f7819 */ /* 0x000fe200000006ff */
[----:B------:R-:W-:Y:S01]  /*8d30*/  FMUL R11, R38, R14 ;  /* 0x0000000e260b7220 */ /* 0x000fe20000400000 */
[----:B------:R-:W-:Y:S01]  /*8d40*/  F2FP.BF16.F32.PACK_AB R107, R2, R0 ;  /* 0x00000000026b723e */ /* 0x000fe200000010ff */
[C---:B------:R-:W-:Y:S01]  /*8d50*/  FFMA R10, R41.reuse, R51, R10 ;  /* 0x00000033290a7223 */ /* 0x040fe2000000000a */
[----:B------:R-:W-:Y:S01]  /*8d60*/  FMUL R15, R38, R15 ;  /* 0x0000000f260f7220 */ /* 0x000fe20000400000 */
[----:B------:R-:W-:Y:S01]  /*8d70*/  FFMA R11, R41, R50, R11 ;  /* 0x00000032290b7223 */ /* 0x000fe2000000000b */
[----:B------:R-:W-:Y:S01]  /*8d80*/  LOP3.LUT R64, R67, 0xffff0000, RZ, 0xc0, !PT ;  /* 0xffff000043407812 */ /* 0x000fe200078ec0ff */
[----:B------:R1:W-:Y:S01]  /*8d90*/  STSM.16.M88.4 [R97+0x6400], R104 ;  /* 0x0064006861007844 */ /* 0x0003e20000000200 */
[----:B------:R-:W-:Y:S01]  /*8da0*/  F2FP.BF16.F32.PACK_AB R108, R10, R3 ;  /* 0x000000030a6c723e */ /* 0x000fe200000010ff */
[C---:B------:R-:W-:Y:S01]  /*8db0*/  FFMA R15, R41.reuse, R52, R15 ;  /* 0x00000034290f7223 */ /* 0x040fe2000000000f */
[C---:B------:R-:W-:Y:S01]  /*8dc0*/  FMUL R12, R38.reuse, R16 ;  /* 0x00000010260c7220 */ /* 0x040fe20000400000 */
[C---:B------:R-:W-:Y:S01]  /*8dd0*/  FMUL R13, R38.reuse, R17 ;  /* 0x00000011260d7220 */ /* 0x040fe20000400000 */
[----:B------:R-:W-:Y:S01]  /*8de0*/  FMUL R14, R38, R18 ;  /* 0x00000012260e7220 */ /* 0x000fe20000400000 */
[----:B------:R-:W-:Y:S01]  /*8df0*/  SHF.L.U32 R65, R72, 0x10, RZ ;  /* 0x0000001048417819 */ /* 0x000fe200000006ff */
[----:B------:R-:W-:Y:S01]  /*8e00*/  FFMA R12, R41, R53, R12 ;  /* 0x00000035290c7223 */ /* 0x000fe2000000000c */
[----:B------:R-:W-:Y:S01]  /*8e10*/  F2FP.BF16.F32.PACK_AB R109, R15, R11 ;  /* 0x0000000b0f6d723e */ /* 0x000fe200000010ff */
[C---:B------:R-:W-:Y:S01]  /*8e20*/  FFMA R13, R41.reuse, R54, R13 ;  /* 0x00000036290d7223 */ /* 0x040fe2000000000d */
[----:B------:R-:W-:Y:S01]  /*8e30*/  FFMA R14, R41, R55, R14 ;  /* 0x00000037290e7223 */ /* 0x000fe2000000000e */
[----:B------:R-:W-:Y:S01]  /*8e40*/  FMUL R19, R38, R19 ;  /* 0x0000001326137220 */ /* 0x000fe20000400000 */
[----:B------:R-:W-:Y:S01]  /*8e50*/  LOP3.LUT R66, R72, 0xffff0000, RZ, 0xc0, !PT ;  /* 0xffff000048427812 */ /* 0x000fe200078ec0ff */
[C---:B------:R-:W-:Y:S01]  /*8e60*/  FMUL R16, R38.reuse, R20 ;  /* 0x0000001426107220 */ /* 0x040fe20000400000 */
[----:B------:R-:W-:Y:S01]  /*8e70*/  F2FP.BF16.F32.PACK_AB R110, R13, R12 ;  /* 0x0000000c0d6e723e */ /* 0x000fe200000010ff */
[C---:B------:R-:W-:Y:S01]  /*8e80*/  FFMA R19, R41.reuse, R56, R19 ;  /* 0x0000003829137223 */ /* 0x040fe20000000013 */
[C---:B------:R-:W-:Y:S01]  /*8e90*/  FMUL R17, R38.reuse, R21 ;  /* 0x0000001526117220 */ /* 0x040fe20000400000 */
[----:B------:R-:W-:Y:S01]  /*8ea0*/  FFMA R16, R41, R57, R16 ;  /* 0x0000003929107223 */ /* 0x000fe20000000010 */
[----:B------:R-:W-:Y:S01]  /*8eb0*/  SHF.L.U32 R67, R73, 0x10, RZ ;  /* 0x0000001049437819 */ /* 0x000fe200000006ff */
[C---:B------:R-:W-:Y:S01]  /*8ec0*/  FMUL R18, R38.reuse, R22 ;  /* 0x0000001626127220 */ /* 0x040fe20000400000 */
[----:B------:R-:W-:Y:S01]  /*8ed0*/  F2FP.BF16.F32.PACK_AB R111, R19, R14 ;  /* 0x0000000e136f723e */ /* 0x000fe200000010ff */
[C---:B------:R-:W-:Y:S01]  /*8ee0*/  FFMA R17, R41.reuse, R58, R17 ;  /* 0x0000003a29117223 */ /* 0x040fe20000000011 */
[C---:B------:R-:W-:Y:S01]  /*8ef0*/  FMUL R23, R38.reuse, R23 ;  /* 0x0000001726177220 */ /* 0x040fe20000400000 */
        /* <DEDUP_REMOVED lines=12> */
[C---:B------:R-:W-:Y:S01]  /*8fc0*/  FMUL R27, R38.reuse, R27 ;  /* 0x0000001b261b7220 */ /* 0x040fe20000400000 */
[C---:B------:R-:W-:Y:S01]  /*8fd0*/  FMUL R24, R38.reuse, R28 ;  /* 0x0000001c26187220 */ /* 0x040fe20000400000 */
[C---:B------:R-:W-:Y:S01]  /*8fe0*/  FMUL R25, R38.reuse, R29 ;  /* 0x0000001d26197220 */ /* 0x040fe20000400000 */
[C---:B------:R-:W-:Y:S01]  /*8ff0*/  FFMA R22, R41.reuse, R63, R22 ;  /* 0x0000003f29167223 */ /* 0x040fe20000000016 */
[C---:B------:R-:W-:Y:S01]  /*9000*/  FMUL R26, R38.reuse, R30 ;  /* 0x0000001e261a7220 */ /* 0x040fe20000400000 */
[C---:B------:R-:W-:Y:S01]  /*9010*/  FFMA R27, R41.reuse, R64, R27 ;  /* 0x00000040291b7223 */ /* 0x040fe2000000001b */
[----:B------:R-:W-:Y:S01]  /*9020*/  FMUL R31, R38, R31 ;  /* 0x0000001f261f7220 */ /* 0x000fe20000400000 */
[C---:B------:R-:W-:Y:S01]  /*9030*/  FFMA R24, R41.reuse, R65, R24 ;  /* 0x0000004129187223 */ /* 0x040fe20000000018 */
[----:B------:R-:W-:Y:S01]  /*9040*/  LOP3.LUT R70, R74, 0xffff0000, RZ, 0xc0, !PT ;  /* 0xffff00004a467812 */ /* 0x000fe200078ec0ff */
[C---:B------:R-:W-:Y:S01]  /*9050*/  FMUL R28, R38.reuse, R32 ;  /* 0x00000020261c7220 */ /* 0x040fe20000400000 */
[----:B------:R-:W-:Y:S01]  /*9060*/  FFMA R25, R41, R66, R25 ;  /* 0x0000004229197223 */ /* 0x000fe20000000019 */
[----:B------:R-:W-:Y:S01]  /*9070*/  SHF.L.U32 R71, R75, 0x10, RZ ;  /* 0x000000104b477819 */ /* 0x000fe200000006ff */
[C---:B------:R-:W-:Y:S01]  /*9080*/  FMUL R29, R38.reuse, R33 ;  /* 0x00000021261d7220 */ /* 0x040fe20000400000 */
[----:B------:R-:W-:Y:S01]  /*9090*/  FFMA R26, R41, R67, R26 ;  /* 0x00000043291a7223 */ /* 0x000fe2000000001a */
[----:B------:R-:W-:Y:S01]  /*90a0*/  LOP3.LUT R72, R75, 0xffff0000, RZ, 0xc0, !PT ;  /* 0xffff00004b487812 */ /* 0x000fe200078ec0ff */
        /* <DEDUP_REMOVED lines=24> */
[----:B------:R-:W-:Y:S02]  /*9230*/  UIADD3 UR9, UPT, UPT, UR49, 0xc0, URZ ;  /* 0x000000c031097890 */ /* 0x000fe4000fffe0ff */
[----:B------:R-:W-:Y:S01]  /*9240*/  UIADD3 UR8, UPT, UPT, UR44, 0x6400, URZ ;  /* 0x000064002c087890 */ /* 0x000fe2000fffe0ff */
[----:B------:R-:W-:Y:S01]  /*9250*/  UMOV UR10, UR50 ;  /* 0x00000032000a7c82 */ /* 0x000fe20008000000 */
[----:B------:R-:W-:Y:S01]  /*9260*/  UMOV UR11, UR36 ;  /* 0x00000024000b7c82 */ /* 0x000fe20008000000 */
[----:B--2---:R-:W-:Y:S04]  /*9270*/  UIADD3 UR4, UP0, UPT, UR6, 0x680, URZ ;  /* 0x0000068006047890 */ /* 0x004fe8000ff1e0ff */
[----:B------:R-:W-:Y:S09]  /*9280*/  UIADD3.X UR5, UPT, UPT, URZ, UR7, URZ, UP0, !UPT ;  /* 0x00000007ff057290 */ /* 0x000ff200087fe4ff */
[----:B------:R2:W-:Y:S01]  /*9290*/  UTMASTG.3D [UR8], [UR4] ;  /* 0x00000008040073b5 */ /* 0x0005e20008010000 */
[----:B------:R0:W-:Y:S01]  /*92a0*/  UTMACMDFLUSH ;  /* 0x00000000000079b7 */ /* 0x0001e20000000000 */
[----:B--2---:R-:W-:Y:S04]  /*92b0*/  DEPBAR.LE SB0, 0x1 ;  /* 0x000080400000791a */ /* 0x004fe80000000000 */
.L_x_132:
[----:B------:R-:W-:Y:S05]  /*92c0*/  BSYNC.RECONVERGENT B0 ;  /* 0x0000000000007941 */ /* 0x000fea0003800200 */
.L_x_131:
[----:B------:R-:W-:Y:S01]  /*92d0*/  BAR.SYNC.DEFER_BLOCKING 0x1, 0x80 ;  /* 0x0042000000007b1d */ /* 0x000fe20000010000 */
[----:B------:R-:W-:Y:S01]  /*92e0*/  UISETP.NE.AND UP0, UPT, UR47, -0x4, UPT ;  /* 0xfffffffc2f00788c */ /* 0x000fe2000bf05270 */
[----:B------:R-:W-:Y:S08]  /*92f0*/  IADD3 R0, PT, PT, R36, 0x1, RZ ;  /* 0x0000000124007810 */ /* 0x000ff00007ffe0ff */
[----:B------:R-:W-:Y:S05]  /*9300*/  BRA.U !UP0, `(.L_x_133) ;  /* 0x0000000108247547 */ /* 0x000fea000b800000 */
[----:B------:R-:W-:Y:S01]  /*9310*/  ISETP.NE.AND P0, PT, R95, RZ, PT ;  /* 0x000000ff5f00720c */ /* 0x000fe20003f05270 */
[----:B------:R-:W-:Y:S01]  /*9320*/  IMAD.U32 R2, RZ, RZ, UR46 ;  /* 0x0000002eff027e24 */ /* 0x000fe2000f8e00ff */
[----:B------:R-:W-:Y:S04]  /*9330*/  UIADD3 UR4, UPT, UPT, UR46, 0x1, URZ ;  /* 0x000000012e047890 */ /* 0x000fe8000fffe0ff */
[----:B------:R-:W-:Y:S04]  /*9340*/  UISETP.NE.AND UP0, UPT, UR4, 0x4, UPT ;  /* 0x000000040400788c */ /* 0x000fe8000bf05270 */
[----:B------:R-:W-:Y:S03]  /*9350*/  USEL UR46, UR4, URZ, UP0 ;  /* 0x000000ff042e7287 */ /* 0x000fe60008000000 */
[----:B------:R-:W-:Y:S05]  /*9360*/  @P0 LEA R2, R2, UR44, 0x3 ;  /* 0x0000002c02020c11 */ /* 0x000fea000f8e18ff */
[----:B------:R-:W-:Y:S05]  /*9370*/  @P0 VIADD R2, R2, 0x70 ;  /* 0x0000007002020836 */ /* 0x000fea0000000000 */
[----:B------:R-:W-:Y:S04]  /*9380*/  @P0 PRMT R2, R101, 0x654, R2 ;  /* 0x0000065465020816 */ /* 0x000fe80000000002 */
[----:B------:R2:W-:Y:S03]  /*9390*/  @P0 SYNCS.ARRIVE.TRANS64.RED.A1T0 RZ, [R2+URZ], RZ ;  /* 0x000000ff02ff09a7 */ /* 0x0005e600081004ff */
.L_x_133:
[----:B------:R-:W-:Y:S01]  /*93a0*/  R2UR UR5, R83 ;  /* 0x00000000530572ca */ /* 0x000fe200000e0000 */
[----:B------:R-:W-:Y:S01]  /*93b0*/  UISETP.NE.AND UP0, UPT, UR61, URZ, UPT ;  /* 0x000000ff3d00728c */ /* 0x000fe2000bf05270 */
[----:B------:R-:W-:Y:S01]  /*93c0*/  R2UR UR4, R84 ;  /* 0x00000000540472ca */ /* 0x000fe200000e0000 */
[----:B------:R-:W-:Y:S01]  /*93d0*/  UIADD3 UR47, UPT, UPT, UR47, 0x4, URZ ;  /* 0x000000042f2f7890 */ /* 0x000fe2000fffe0ff */
[----:B------:R-:W-:Y:S01]  /*93e0*/  ISETP.NE.AND P0, PT, R88, 0x2, PT ;  /* 0x000000025800780c */ /* 0x000fe20003f05270 */
[----:B------:R-:W-:Y:S01]  /*93f0*/  UMOV UR36, UR60 ;  /* 0x0000003c00247c82 */ /* 0x000fe20008000000 */
[----:B------:R-:W-:Y:S02]  /*9400*/  ISETP.NE.AND P1, PT, R0, 0x4, PT ;  /* 0x000000040000780c */ /* 0x000fe40003f25270 */
[----:B--2---:R-:W-:Y:S02]  /*9410*/  SEL R2, RZ, 0x1, P0 ;  /* 0x00000001ff027807 */ /* 0x004fe40000000000 */
[----:B------:R-:W-:Y:S02]  /*9420*/  SEL R3, RZ, 0x1, P1 ;  /* 0x00000001ff037807 */ /* 0x000fe40000800000 */
[----:B------:R-:W-:Y:S01]  /*9430*/  LOP3.LUT R89, R89, R2, RZ, 0x3c, !PT ;  /* 0x0000000259597212 */ /* 0x000fe200078e3cff */
[----:B------:R-:W-:Y:S01]  /*9440*/  UIADD3 UR31, UPT, UPT, UR37, UR5, URZ ;  /* 0x00000005251f7290 */ /* 0x000fe2000fffe0ff */
[----:B------:R-:W-:Y:S01]  /*9450*/  LOP3.LUT R90, R90, R3, RZ, 0x3c, !PT ;  /* 0x000000035a5a7212 */ /* 0x000fe200078e3cff */
[----:B------:R-:W-:Y:S01]  /*9460*/  UIADD3 UR30, UPT, UPT, UR38, UR4, URZ ;  /* 0x00000004261e7290 */ /* 0x000fe2000fffe0ff */
[----:B------:R-:W-:Y:S02]  /*9470*/  SEL R88, R88, RZ, P0 ;  /* 0x000000ff58587207 */ /* 0x000fe40000000000 */
[----:B------:R-:W-:Y:S01]  /*9480*/  SEL R36, R0, RZ, P1 ;  /* 0x000000ff00247207 */ /* 0x000fe20000800000 */
[----:B------:R-:W-:Y:S08]  /*9490*/  BRA.U UP0, `(.L_x_134) ;  /* 0xffffffbd009c7547 */ /* 0x000ff0000b83ffff */
[----:B------:R-:W-:-:S13]  /*94a0*/  R2UR UR4, R85 ;  /* 0x00000000550472ca */ /* 0x000fda00000e0000 */
[----:B------:R-:W-:-:S09]  /*94b0*/  UISETP.NE.AND UP0, UPT, UR4, URZ, UPT ;  /* 0x000000ff0400728c */ /* 0x000fd2000bf05270 */
[----:B------:R-:W-:Y:S05]  /*94c0*/  BRA.U !UP0, `(.L_x_135) ;  /* 0x0000000108487547 */ /* 0x000fea000b800000 */
[----:B------:R-:W2:Y:S02]  /*94d0*/  LDCU.64 UR4, c[0x0][0x890] ;  /* 0x00011200ff0477ac */ /* 0x000ea40008000a00 */
[----:B--2---:R-:W-:-:S04]  /*94e0*/  UISETP.NE.U32.AND UP0, UPT, UR4, URZ, UPT ;  /* 0x000000ff0400728c */ /* 0x004fc8000bf05070 */
[----:B------:R-:W-:-:S09]  /*94f0*/  UISETP.NE.AND.EX UP0, UPT, UR5, URZ, UPT, UP0 ;  /* 0x000000ff0500728c */ /* 0x000fd2000bf05300 */
[----:B------:R-:W-:Y:S05]  /*9500*/  BRA.U UP0, `(.L_x_136) ;  /* 0x00000001000c7547 */ /* 0x000fea000b800000 */
[----:B------:R-:W-:-:S13]  /*9510*/  FSETP.NEU.AND P0, PT, R41, RZ, PT ;  /* 0x000000ff2900720b */ /* 0x000fda0003f0d000 */
[----:B------:R-:W-:Y:S05]  /*9520*/  @!P0 EXIT ;  /* 0x000000000000894d */ /* 0x000fea0003800000 */
[----:B------:R-:W-:Y:S05]  /*9530*/  BRA `(.L_x_135) ;  /* 0x00000000002c7947 */ /* 0x000fea0003800000 */
.L_x_136:
[----:B------:R-:W-:Y:S01]  /*9540*/  ISETP.NE.AND P0, PT, R87, RZ, PT ;  /* 0x000000ff5700720c */ /* 0x000fe20003f05270 */
[----:B------:R-:W-:-:S12]  /*9550*/  BSSY.RECONVERGENT B0, `(.L_x_135) ;  /* 0x0000009000007945 */ /* 0x000fd80003800200 */
[----:B------:R-:W-:Y:S05]  /*9560*/  @P0 BRA `(.L_x_137) ;  /* 0x0000000000140947 */ /* 0x000fea0003800000 */
[----:B------:R-:W2:Y:S02]  /*9570*/  LDCU.64 UR4, c[0x0][0x888] ;  /* 0x00011100ff0477ac */ /* 0x000ea40008000a00 */
[----:B--2---:R-:W-:-:S04]  /*9580*/  ISETP.NE.U32.AND P0, PT, RZ, UR4, PT ;  /* 0x00000004ff007c0c */ /* 0x004fc8000bf05070 */
[----:B------:R-:W-:-:S13]  /*9590*/  ISETP.NE.AND.EX P0, PT, RZ, UR5, PT, P0 ;  /* 0x00000005ff007c0c */ /* 0x000fda000bf05300 */
[----:B------:R-:W-:Y:S05]  /*95a0*/  @!P0 EXIT ;  /* 0x000000000000894d */ /* 0x000fea0003800000 */
[----:B------:R-:W-:Y:S05]  /*95b0*/  BRA `(.L_x_138) ;  /* 0x0000000000087947 */ /* 0x000fea0003800000 */
.L_x_137:
[----:B------:R-:W-:-:S13]  /*95c0*/  FSETP.NEU.AND P0, PT, R41, RZ, PT ;  /* 0x000000ff2900720b */ /* 0x000fda0003f0d000 */
[----:B------:R-:W-:Y:S05]  /*95d0*/  @!P0 EXIT ;  /* 0x000000000000894d */ /* 0x000fea0003800000 */
.L_x_138:
[----:B------:R-:W-:Y:S05]  /*95e0*/  BSYNC.RECONVERGENT B0 ;  /* 0x0000000000007941 */ /* 0x000fea0003800200 */
.L_x_135:
[----:B------:R-:W2:Y:S01]  /*95f0*/  S2UR UR5, SR_CgaCtaId ;  /* 0x00000000000579c3 */ /* 0x000ea20000008800 */
[----:B------:R-:W-:Y:S01]  /*9600*/  ULEA UR4, UR46, UR44, 0x3 ;  /* 0x0000002c2e047291 */ /* 0x000fe2000f8e18ff */
[----:B------:R-:W-:-:S04]  /*9610*/  DEPBAR.LE SB0, 0x0 ;  /* 0x000080000000791a */ /* 0x000fc80000000000 */
[----:B------:R-:W-:-:S04]  /*9620*/  UIADD3 UR4, UPT, UPT, UR4, 0x70, URZ ;  /* 0x0000007004047890 */ /* 0x000fc8000fffe0ff */
[----:B--2---:R-:W-:-:S09]  /*9630*/  UPRMT UR4, UR5, 0x654, UR4 ;  /* 0x0000065405047896 */ /* 0x004fd20008000004 */
[----:B------:R-:W-:Y:S01]  /*9640*/  SYNCS.ARRIVE.TRANS64.RED.A1T0 RZ, [UR4], RZ ;  /* 0x000000ffffff79a7 */ /* 0x000fe20008100404 */
[----:B------:R-:W-:Y:S05]  /*9650*/  EXIT ;  /* 0x000000000000794d */ /* 0x000fea0003800000 */
.L_x_24:
[----:B-1----:R1:W3:Y:S02]  /*9660*/  SYNCS.PHASECHK.TRANS64.TRYWAIT P0, [R0+URZ+0x110], R3 ;  /* 0x00011003000075a7 */ /* 0x0022e400080011ff */
[----:B---3--:R-:W-:Y:S05]  /*9670*/  @!P0 NANOSLEEP.SYNCS 0x989680 ;  /* 0x009896800000895d */ /* 0x008fea0003900000 */
[----:B------:R-:W3:Y:S02]  /*9680*/  @!P0 SYNCS.PHASECHK.TRANS64 P0, [R0+URZ+0x110], R3 ;  /* 0x00011003000085a7 */ /* 0x000ee400080010ff */
[----:B---3--:R-:W-:Y:S05]  /*9690*/  @!P0 BRA `(.L_x_24) ;  /* 0xfffffffc00f08947 */ /* 0x008fea000383ffff */
[----:B------:R-:W-:Y:S05]  /*96a0*/  BRA `(.L_x_139) ;  /* 0xffffff8000907947 */ /* 0x000fea000383ffff */
.L_x_27:
[----:B-1----:R-:W-:-:S07]  /*96b0*/  MOV R0, UR33 ;  /* 0x0000002100007c02 */ /* 0x002fce0008000f00 */
.L_x_140:
[----:B-1----:R1:W3:Y:S02]  /*96c0*/  SYNCS.PHASECHK.TRANS64.TRYWAIT P0, [R0+URZ+0x28], R3 ;  /* 0x00002803000075a7 */ /* 0x0022e400080011ff */
[----:B---3--:R-:W-:Y:S05]  /*96d0*/  @!P0 NANOSLEEP.SYNCS 0x989680 ;  /* 0x009896800000895d */ /* 0x008fea0003900000 */
[----:B------:R-:W3:Y:S02]  /*96e0*/  @!P0 SYNCS.PHASECHK.TRANS64 P0, [R0+URZ+0x28], R3 ;  /* 0x00002803000085a7 */ /* 0x000ee400080010ff */
[----:B---3--:R-:W-:Y:S05]  /*96f0*/  @!P0 BRA `(.L_x_140) ;  /* 0xfffffffc00f08947 */ /* 0x008fea000383ffff */
[----:B------:R-:W-:Y:S05]  /*9700*/  BRA `(.L_x_26) ;  /* 0xffffff8000d07947 */ /* 0x000fea000383ffff */
.L_x_34:
[----:B-1----:R-:W-:-:S07]  /*9710*/  MOV R0, UR9 ;  /* 0x0000000900007c02 */ /* 0x002fce0008000f00 */
.L_x_141:
[----:B-1----:R1:W3:Y:S02]  /*9720*/  SYNCS.PHASECHK.TRANS64.TRYWAIT P0, [R0+URZ+0x28], R3 ;  /* 0x00002803000075a7 */ /* 0x0022e400080011ff */
[----:B---3--:R-:W-:Y:S05]  /*9730*/  @!P0 NANOSLEEP.SYNCS 0x989680 ;  /* 0x009896800000895d */ /* 0x008fea0003900000 */
[----:B------:R-:W3:Y:S02]  /*9740*/  @!P0 SYNCS.PHASECHK.TRANS64 P0, [R0+URZ+0x28], R3 ;  /* 0x00002803000085a7 */ /* 0x000ee400080010ff */
[----:B---3--:R-:W-:Y:S05]  /*9750*/  @!P0 BRA `(.L_x_141) ;  /* 0xfffffffc00f08947 */ /* 0x008fea000383ffff */
[----:B------:R-:W-:Y:S05]  /*9760*/  BRA `(.L_x_33) ;  /* 0xffffff8400907947 */ /* 0x000fea000383ffff */
.L_x_39:
[----:B-1----:R1:W3:Y:S02]  /*9770*/  SYNCS.PHASECHK.TRANS64.TRYWAIT P0, [R3+URZ+0xa0], R0 ;  /* 0x0000a000030075a7 */ /* 0x0022e400080011ff */
[----:B---3--:R-:W-:Y:S05]  /*9780*/  @!P0 NANOSLEEP.SYNCS 0x989680 ;  /* 0x009896800000895d */ /* 0x008fea0003900000 */
[----:B------:R-:W3:Y:S02]  /*9790*/  @!P0 SYNCS.PHASECHK.TRANS64 P0, [R3+URZ+0xa0], R0 ;  /* 0x0000a000030085a7 */ /* 0x000ee400080010ff */
[----:B---3--:R-:W-:Y:S05]  /*97a0*/  @!P0 BRA `(.L_x_39) ;  /* 0xfffffffc00f08947 */ /* 0x008fea000383ffff */
[----:B------:R-:W-:Y:S05]  /*97b0*/  BRA `(.L_x_142) ;  /* 0xffffff8800307947 */ /* 0x000fea000383ffff */
.L_x_43:
[----:B-1----:R-:W-:-:S07]  /*97c0*/  MOV R0, UR4 ;  /* 0x0000000400007c02 */ /* 0x002fce0008000f00 */
.L_x_143:
[----:B-1----:R1:W3:Y:S02]  /*97d0*/  SYNCS.PHASECHK.TRANS64.TRYWAIT P0, [R0+URZ], R3 ;  /* 0x00000003000075a7 */ /* 0x0022e400080011ff */
[----:B---3--:R-:W-:Y:S05]  /*97e0*/  @!P0 NANOSLEEP.SYNCS 0x989680 ;  /* 0x009896800000895d */ /* 0x008fea0003900000 */
[----:B------:R-:W3:Y:S02]  /*97f0*/  @!P0 SYNCS.PHASECHK.TRANS64 P0, [R0+URZ], R3 ;  /* 0x00000003000085a7 */ /* 0x000ee400080010ff */
[----:B---3--:R-:W-:Y:S05]  /*9800*/  @!P0 BRA `(.L_x_143) ;  /* 0xfffffffc00f08947 */ /* 0x008fea000383ffff */
[----:B------:R-:W-:Y:S05]  /*9810*/  BRA `(.L_x_144) ;  /* 0xffffff8c00dc7947 */ /* 0x000fea000383ffff */
.L_x_44:
[----:B------:R-:W-:-:S07]  /*9820*/  MOV R0, UR5 ;  /* 0x0000000500007c02 */ /* 0x000fce0008000f00 */
.L_x_145:
[----:B-1----:R1:W3:Y:S02]  /*9830*/  SYNCS.PHASECHK.TRANS64.TRYWAIT P0, [R0+URZ], R3 ;  /* 0x00000003000075a7 */ /* 0x0022e400080011ff */
[----:B---3--:R-:W-:Y:S05]  /*9840*/  @!P0 NANOSLEEP.SYNCS 0x989680 ;  /* 0x009896800000895d */ /* 0x008fea0003900000 */
[----:B------:R-:W3:Y:S02]  /*9850*/  @!P0 SYNCS.PHASECHK.TRANS64 P0, [R0+URZ], R3 ;  /* 0x00000003000085a7 */ /* 0x000ee400080010ff */
[----:B---3--:R-:W-:Y:S05]  /*9860*/  @!P0 BRA `(.L_x_145) ;  /* 0xfffffffc00f08947 */ /* 0x008fea000383ffff */
[----:B------:R-:W-:Y:S05]  /*9870*/  BRA `(.L_x_146) ;  /* 0xffffff8c00e87947 */ /* 0x000fea000383ffff */
.L_x_45:
[----:B------:R-:W-:-:S07]  /*9880*/  MOV R0, UR5 ;  /* 0x0000000500007c02 */ /* 0x000fce0008000f00 */
.L_x_147:
[----:B-1----:R1:W3:Y:S02]  /*9890*/  SYNCS.PHASECHK.TRANS64.TRYWAIT P0, [R0+URZ], R3 ;  /* 0x00000003000075a7 */ /* 0x0022e400080011ff */
[----:B---3--:R-:W-:Y:S05]  /*98a0*/  @!P0 NANOSLEEP.SYNCS 0x989680 ;  /* 0x009896800000895d */ /* 0x008fea0003900000 */
[----:B------:R-:W3:Y:S02]  /*98b0*/  @!P0 SYNCS.PHASECHK.TRANS64 P0, [R0+URZ], R3 ;  /* 0x00000003000085a7 */ /* 0x000ee400080010ff */
[----:B---3--:R-:W-:Y:S05]  /*98c0*/  @!P0 BRA `(.L_x_147) ;  /* 0xfffffffc00f08947 */ /* 0x008fea000383ffff */
[----:B------:R-:W-:Y:S05]  /*98d0*/  BRA `(.L_x_148) ;  /* 0xffffff8c00f47947 */ /* 0x000fea000383ffff */
.L_x_46:
[----:B------:R-:W-:-:S07]  /*98e0*/  MOV R0, UR5 ;  /* 0x0000000500007c02 */ /* 0x000fce0008000f00 */
.L_x_149:
[----:B-1----:R1:W3:Y:S02]  /*98f0*/  SYNCS.PHASECHK.TRANS64.TRYWAIT P0, [R0+URZ], R3 ;  /* 0x00000003000075a7 */ /* 0x0022e400080011ff */
[----:B---3--:R-:W-:Y:S05]  /*9900*/  @!P0 NANOSLEEP.SYNCS 0x989680 ;  /* 0x009896800000895d */ /* 0x008fea0003900000 */
[----:B------:R-:W3:Y:S02]  /*9910*/  @!P0 SYNCS.PHASECHK.TRANS64 P0, [R0+URZ], R3 ;  /* 0x00000003000085a7 */ /* 0x000ee400080010ff */
[----:B---3--:R-:W-:Y:S05]  /*9920*/  @!P0 BRA `(.L_x_149) ;  /* 0xfffffffc00f08947 */ /* 0x008fea000383ffff */
[----:B------:R-:W-:Y:S05]  /*9930*/  BRA `(.L_x_150) ;  /* 0xffffff9000007947 */ /* 0x000fea000383ffff */
.L_x_49:
[----:B--2---:R2:W3:Y:S02]  /*9940*/  SYNCS.PHASECHK.TRANS64.TRYWAIT P0, [R2+URZ+0x100], R5 ;  /* 0x00010005020075a7 */ /* 0x0044e400080011ff */
[----:B---3--:R-:W-:Y:S05]  /*9950*/  @!P0 NANOSLEEP.SYNCS 0x989680 ;  /* 0x009896800000895d */ /* 0x008fea0003900000 */
[----:B------:R-:W3:Y:S02]  /*9960*/  @!P0 SYNCS.PHASECHK.TRANS64 P0, [R2+URZ+0x100], R5 ;  /* 0x00010005020085a7 */ /* 0x000ee400080010ff */
[----:B---3--:R-:W-:Y:S05]  /*9970*/  @!P0 BRA `(.L_x_49) ;  /* 0xfffffffc00f08947 */ /* 0x008fea000383ffff */
[----:B------:R-:W-:Y:S05]  /*9980*/  BRA `(.L_x_151) ;  /* 0xffffff9000647947 */ /* 0x000fea000383ffff */
.L_x_50:
[----:B------:R-:W-:-:S07]  /*9990*/  MOV R2, UR4 ;  /* 0x0000000400027c02 */ /* 0x000fce0008000f00 */
.L_x_152:
[----:B--2---:R2:W3:Y:S02]  /*99a0*/  SYNCS.PHASECHK.TRANS64.TRYWAIT P0, [R2+URZ+0xb0], R5 ;  /* 0x0000b005020075a7 */ /* 0x0044e400080011ff */
[----:B---3--:R-:W-:Y:S05]  /*99b0*/  @!P0 NANOSLEEP.SYNCS 0x989680 ;  /* 0x009896800000895d */ /* 0x008fea0003900000 */
[----:B------:R-:W3:Y:S02]  /*99c0*/  @!P0 SYNCS.PHASECHK.TRANS64 P0, [R2+URZ+0xb0], R5 ;  /* 0x0000b005020085a7 */ /* 0x000ee400080010ff */
[----:B---3--:R-:W-:Y:S05]  /*99d0*/  @!P0 BRA `(.L_x_152) ;  /* 0xfffffffc00f08947 */ /* 0x008fea000383ffff */
[----:B------:R-:W-:Y:S05]  /*99e0*/  BRA `(.L_x_153) ;  /* 0xffffff9000747947 */ /* 0x000fea000383ffff */
.L_x_51:
[----:B--2---:R2:W3:Y:S02]  /*99f0*/  SYNCS.PHASECHK.TRANS64.TRYWAIT P1, [R2+URZ+0xa0], R5 ;  /* 0x0000a005020075a7 */ /* 0x0044e400080211ff */
[----:B---3--:R-:W-:Y:S05]  /*9a00*/  @!P1 NANOSLEEP.SYNCS 0x989680 ;  /* 0x009896800000995d */ /* 0x008fea0003900000 */
[----:B------:R-:W3:Y:S02]  /*9a10*/  @!P1 SYNCS.PHASECHK.TRANS64 P1, [R2+URZ+0xa0], R5 ;  /* 0x0000a005020095a7 */ /* 0x000ee400080210ff */
[----:B---3--:R-:W-:Y:S05]  /*9a20*/  @!P1 BRA `(.L_x_51) ;  /* 0xfffffffc00f09947 */ /* 0x008fea000383ffff */
[----:B------:R-:W-:Y:S05]  /*9a30*/  BRA `(.L_x_154) ;  /* 0xffffff9000a47947 */ /* 0x000fea000383ffff */
.L_x_54:
[----:B------:R-:W-:-:S07]  /*9a40*/  MOV R0, UR4 ;  /* 0x0000000400007c02 */ /* 0x000fce0008000f00 */
.L_x_155:
[----:B--2---:R2:W3:Y:S02]  /*9a50*/  SYNCS.PHASECHK.TRANS64.TRYWAIT P0, [R0+URZ+0xb0], R3 ;  /* 0x0000b003000075a7 */ /* 0x0044e400080011ff */
[----:B---3--:R-:W-:Y:S05]  /*9a60*/  @!P0 NANOSLEEP.SYNCS 0x989680 ;  /* 0x009896800000895d */ /* 0x008fea0003900000 */
[----:B------:R-:W3:Y:S02]  /*9a70*/  @!P0 SYNCS.PHASECHK.TRANS64 P0, [R0+URZ+0xb0], R3 ;  /* 0x0000b003000085a7 */ /* 0x000ee400080010ff */
[----:B---3--:R-:W-:Y:S05]  /*9a80*/  @!P0 BRA `(.L_x_155) ;  /* 0xfffffffc00f08947 */ /* 0x008fea000383ffff */
[----:B------:R-:W-:Y:S05]  /*9a90*/  BRA `(.L_x_53) ;  /* 0xffffff9000f87947 */ /* 0x000fea000383ffff */
.L_x_61:
[----:B-1----:R1:W2:Y:S02]  /*9aa0*/  SYNCS.PHASECHK.TRANS64.TRYWAIT P1, [R0+URZ+0xa0], R5 ;  /* 0x0000a005000075a7 */ /* 0x0022a400080211ff */
[----:B--2---:R-:W-:Y:S05]  /*9ab0*/  @!P1 NANOSLEEP.SYNCS 0x989680 ;  /* 0x009896800000995d */ /* 0x004fea0003900000 */
[----:B------:R-:W2:Y:S02]  /*9ac0*/  @!P1 SYNCS.PHASECHK.TRANS64 P1, [R0+URZ+0xa0], R5 ;  /* 0x0000a005000095a7 */ /* 0x000ea400080210ff */
[----:B--2---:R-:W-:Y:S05]  /*9ad0*/  @!P1 BRA `(.L_x_61) ;  /* 0xfffffffc00f09947 */ /* 0x004fea000383ffff */
[----:B------:R-:W-:Y:S05]  /*9ae0*/  BRA `(.L_x_156) ;  /* 0xffffff9800607947 */ /* 0x000fea000383ffff */
.L_x_62:
[----:B------:R-:W-:-:S07]  /*9af0*/  MOV R3, UR23 ;  /* 0x0000001700037c02 */ /* 0x000fce0008000f00 */
.L_x_157:
[----:B-1----:R1:W2:Y:S02]  /*9b00*/  SYNCS.PHASECHK.TRANS64.TRYWAIT P0, [R3+URZ+0xe0], R0 ;  /* 0x0000e000030075a7 */ /* 0x0022a400080011ff */
[----:B--2---:R-:W-:Y:S05]  /*9b10*/  @!P0 NANOSLEEP.SYNCS 0x989680 ;  /* 0x009896800000895d */ /* 0x004fea0003900000 */
[----:B------:R-:W2:Y:S02]  /*9b20*/  @!P0 SYNCS.PHASECHK.TRANS64 P0, [R3+URZ+0xe0], R0 ;  /* 0x0000e000030085a7 */ /* 0x000ea400080010ff */
[----:B--2---:R-:W-:Y:S05]  /*9b30*/  @!P0 BRA `(.L_x_157) ;  /* 0xfffffffc00f08947 */ /* 0x004fea000383ffff */
[----:B------:R-:W-:Y:S05]  /*9b40*/  BRA `(.L_x_158) ;  /* 0xffffff9800b07947 */ /* 0x000fea000383ffff */
.L_x_65:
[----:B------:R-:W-:Y:S07]  /*9b50*/  MOV R0, UR5 ;  /* 0x0000000500007c02 */ /* 0x000fee0008000f00 */
.L_x_159:
[----:B-1----:R1:W2:Y:S02]  /*9b60*/  SYNCS.PHASECHK.TRANS64.TRYWAIT P0, [R0+URZ], R3 ;  /* 0x00000003000075a7 */ /* 0x0022a400080011ff */
[----:B--2---:R-:W-:Y:S05]  /*9b70*/  @!P0 NANOSLEEP.SYNCS 0x989680 ;  /* 0x009896800000895d */ /* 0x004fea0003900000 */
[----:B------:R-:W2:Y:S02]  /*9b80*/  @!P0 SYNCS.PHASECHK.TRANS64 P0, [R0+URZ], R3 ;  /* 0x00000003000085a7 */ /* 0x000ea400080010ff */
[----:B--2---:R-:W-:Y:S05]  /*9b90*/  @!P0 BRA `(.L_x_159) ;  /* 0xfffffffc00f08947 */ /* 0x004fea000383ffff */
[----:B------:R-:W-:Y:S05]  /*9ba0*/  BRA `(.L_x_64) ;  /* 0xffffff9800cc7947 */ /* 0x000fea000383ffff */
.L_x_68:
[----:B------:R-:W-:-:S07]  /*9bb0*/  MOV R0, UR4 ;  /* 0x0000000400007c02 */ /* 0x000fce0008000f00 */
.L_x_160:
[----:B--2---:R2:W4:Y:S02]  /*9bc0*/  SYNCS.PHASECHK.TRANS64.TRYWAIT P0, [R0+URZ], R3 ;  /* 0x00000003000075a7 */ /* 0x00452400080011ff */
[----:B----4-:R-:W-:Y:S05]  /*9bd0*/  @!P0 NANOSLEEP.SYNCS 0x989680 ;  /* 0x009896800000895d */ /* 0x010fea0003900000 */
[----:B------:R-:W4:Y:S02]  /*9be0*/  @!P0 SYNCS.PHASECHK.TRANS64 P0, [R0+URZ], R3 ;  /* 0x00000003000085a7 */ /* 0x000f2400080010ff */
[----:B----4-:R-:W-:Y:S05]  /*9bf0*/  @!P0 BRA `(.L_x_160) ;  /* 0xfffffffc00f08947 */ /* 0x010fea000383ffff */
[----:B------:R-:W-:Y:S05]  /*9c00*/  BRA `(.L_x_161) ;  /* 0xffffff9c00807947 */ /* 0x000fea000383ffff */
.L_x_69:
[----:B------:R-:W-:-:S07]  /*9c10*/  MOV R0, UR5 ;  /* 0x0000000500007c02 */ /* 0x000fce0008000f00 */
.L_x_162:
[----:B-1----:R1:W2:Y:S02]  /*9c20*/  SYNCS.PHASECHK.TRANS64.TRYWAIT P0, [R0+URZ], R3 ;  /* 0x00000003000075a7 */ /* 0x0022a400080011ff */
[----:B--2---:R-:W-:Y:S05]  /*9c30*/  @!P0 NANOSLEEP.SYNCS 0x989680 ;  /* 0x009896800000895d */ /* 0x004fea0003900000 */
[----:B------:R-:W2:Y:S02]  /*9c40*/  @!P0 SYNCS.PHASECHK.TRANS64 P0, [R0+URZ], R3 ;  /* 0x00000003000085a7 */ /* 0x000ea400080010ff */
[----:B--2---:R-:W-:Y:S05]  /*9c50*/  @!P0 BRA `(.L_x_162) ;  /* 0xfffffffc00f08947 */ /* 0x004fea000383ffff */
[----:B------:R-:W-:Y:S05]  /*9c60*/  BRA `(.L_x_163) ;  /* 0xffffff9c008c7947 */ /* 0x000fea000383ffff */
.L_x_70:
[----:B------:R-:W-:-:S07]  /*9c70*/  MOV R0, UR5 ;  /* 0x0000000500007c02 */ /* 0x000fce0008000f00 */
.L_x_164:
[----:B-1----:R1:W2:Y:S02]  /*9c80*/  SYNCS.PHASECHK.TRANS64.TRYWAIT P0, [R0+URZ], R3 ;  /* 0x00000003000075a7 */ /* 0x0022a400080011ff */
[----:B--2---:R-:W-:Y:S05]  /*9c90*/  @!P0 NANOSLEEP.SYNCS 0x989680 ;  /* 0x009896800000895d */ /* 0x004fea0003900000 */
[----:B------:R-:W2:Y:S02]  /*9ca0*/  @!P0 SYNCS.PHASECHK.TRANS64 P0, [R0+URZ], R3 ;  /* 0x00000003000085a7 */ /* 0x000ea400080010ff */
[----:B--2---:R-:W-:Y:S05]  /*9cb0*/  @!P0 BRA `(.L_x_164) ;  /* 0xfffffffc00f08947 */ /* 0x004fea000383ffff */
[----:B------:R-:W-:Y:S05]  /*9cc0*/  BRA `(.L_x_165) ;  /* 0xffffff9c00987947 */ /* 0x000fea000383ffff */
.L_x_71:
[----:B------:R-:W-:-:S07]  /*9cd0*/  MOV R0, UR4 ;  /* 0x0000000400007c02 */ /* 0x000fce0008000f00 */
.L_x_166:
[----:B-1----:R1:W2:Y:S02]  /*9ce0*/  SYNCS.PHASECHK.TRANS64.TRYWAIT P0, [R0+URZ], R3 ;  /* 0x00000003000075a7 */ /* 0x0022a400080011ff */
[----:B--2---:R-:W-:Y:S05]  /*9cf0*/  @!P0 NANOSLEEP.SYNCS 0x989680 ;  /* 0x009896800000895d */ /* 0x004fea0003900000 */
[----:B------:R-:W2:Y:S02]  /*9d00*/  @!P0 SYNCS.PHASECHK.TRANS64 P0, [R0+URZ], R3 ;  /* 0x00000003000085a7 */ /* 0x000ea400080010ff */
[----:B--2---:R-:W-:Y:S05]  /*9d10*/  @!P0 BRA `(.L_x_166) ;  /* 0xfffffffc00f08947 */ /* 0x004fea000383ffff */
[----:B------:R-:W-:Y:S05]  /*9d20*/  BRA `(.L_x_167) ;  /* 0xffffff9c00a47947 */ /* 0x000fea000383ffff */
.L_x_76:
[----:B-1----:R1:W2:Y:S02]  /*9d30*/  SYNCS.PHASECHK.TRANS64.TRYWAIT P0, [R8+URZ+0xa0], R5 ;  /* 0x0000a005080075a7 */ /* 0x0022a400080011ff */
[----:B--2---:R-:W-:Y:S05]  /*9d40*/  @!P0 NANOSLEEP.SYNCS 0x989680 ;  /* 0x009896800000895d */ /* 0x004fea0003900000 */
[----:B------:R-:W2:Y:S02]  /*9d50*/  @!P0 SYNCS.PHASECHK.TRANS64 P0, [R8+URZ+0xa0], R5 ;  /* 0x0000a005080085a7 */ /* 0x000ea400080010ff */
[----:B--2---:R-:W-:Y:S05]  /*9d60*/  @!P0 BRA `(.L_x_76) ;  /* 0xfffffffc00f08947 */ /* 0x004fea000383ffff */
[----:B------:R-:W-:Y:S05]  /*9d70*/  BRA `(.L_x_168) ;  /* 0xffffffa000e87947 */ /* 0x000fea000383ffff */
.L_x_79:
[----:B------:R-:W-:Y:S07]  /*9d80*/  MOV R0, UR21 ;  /* 0x0000001500007c02 */ /* 0x000fee0008000f00 */
.L_x_169:
[----:B-1----:R1:W2:Y:S02]  /*9d90*/  SYNCS.PHASECHK.TRANS64.TRYWAIT P1, [R0+URZ+0x98], R5 ;  /* 0x00009805000075a7 */ /* 0x0022a400080211ff */
[----:B--2---:R-:W-:Y:S05]  /*9da0*/  @!P1 NANOSLEEP.SYNCS 0x989680 ;  /* 0x009896800000995d */ /* 0x004fea0003900000 */
[----:B------:R-:W2:Y:S02]  /*9db0*/  @!P1 SYNCS.PHASECHK.TRANS64 P1, [R0+URZ+0x98], R5 ;  /* 0x00009805000095a7 */ /* 0x000ea400080210ff */
[----:B--2---:R-:W-:Y:S05]  /*9dc0*/  @!P1 BRA `(.L_x_169) ;  /* 0xfffffffc00f09947 */ /* 0x004fea000383ffff */
[----:B------:R-:W-:Y:S05]  /*9dd0*/  BRA `(.L_x_78) ;  /* 0xffffffa800647947 */ /* 0x000fea000383ffff */
.L_x_82:
[----:B-1----:R-:W-:Y:S07]  /*9de0*/  MOV R5, UR21 ;  /* 0x0000001500057c02 */ /* 0x002fee0008000f00 */
.L_x_170:
[----:B-1----:R1:W2:Y:S02]  /*9df0*/  SYNCS.PHASECHK.TRANS64.TRYWAIT P0, [R5+URZ+0x70], R4 ;  /* 0x00007004050075a7 */ /* 0x0022a400080011ff */
[----:B--2---:R-:W-:Y:S05]  /*9e00*/  @!P0 NANOSLEEP.SYNCS 0x989680 ;  /* 0x009896800000895d */ /* 0x004fea0003900000 */
[----:B------:R-:W2:Y:S02]  /*9e10*/  @!P0 SYNCS.PHASECHK.TRANS64 P0, [R5+URZ+0x70], R4 ;  /* 0x00007004050085a7 */ /* 0x000ea400080010ff */
[----:B--2---:R-:W-:Y:S05]  /*9e20*/  @!P0 BRA `(.L_x_170) ;  /* 0xfffffffc00f08947 */ /* 0x004fea000383ffff */
[----:B------:R-:W-:Y:S05]  /*9e30*/  BRA `(.L_x_171) ;  /* 0xffffffa800bc7947 */ /* 0x000fea000383ffff */
.L_x_83:
[----:B------:R-:W-:Y:S07]  /*9e40*/  MOV R5, UR21 ;  /* 0x0000001500057c02 */ /* 0x000fee0008000f00 */
.L_x_172:
[----:B-1----:R1:W2:Y:S02]  /*9e50*/  SYNCS.PHASECHK.TRANS64.TRYWAIT P0, [R5+URZ+0x78], R4 ;  /* 0x00007804050075a7 */ /* 0x0022a400080011ff */
[----:B--2---:R-:W-:Y:S05]  /*9e60*/  @!P0 NANOSLEEP.SYNCS 0x989680 ;  /* 0x009896800000895d */ /* 0x004fea0003900000 */
[----:B------:R-:W2:Y:S02]  /*9e70*/  @!P0 SYNCS.PHASECHK.TRANS64 P0, [R5+URZ+0x78], R4 ;  /* 0x00007804050085a7 */ /* 0x000ea400080010ff */
[----:B--2---:R-:W-:Y:S05]  /*9e80*/  @!P0 BRA `(.L_x_172) ;  /* 0xfffffffc00f08947 */ /* 0x004fea000383ffff */
[----:B------:R-:W-:Y:S05]  /*9e90*/  BRA `(.L_x_173) ;  /* 0xffffffa800f47947 */ /* 0x000fea000383ffff */
.L_x_84:
[----:B-1----:R-:W-:Y:S07]  /*9ea0*/  MOV R5, UR21 ;  /* 0x0000001500057c02 */ /* 0x002fee0008000f00 */
.L_x_174:
[----:B-1----:R1:W2:Y:S02]  /*9eb0*/  SYNCS.PHASECHK.TRANS64.TRYWAIT P0, [R5+URZ+0x80], R4 ;  /* 0x00008004050075a7 */ /* 0x0022a400080011ff */
[----:B--2---:R-:W-:Y:S05]  /*9ec0*/  @!P0 NANOSLEEP.SYNCS 0x989680 ;  /* 0x009896800000895d */ /* 0x004fea0003900000 */
[----:B------:R-:W2:Y:S02]  /*9ed0*/  @!P0 SYNCS.PHASECHK.TRANS64 P0, [R5+URZ+0x80], R4 ;  /* 0x00008004050085a7 */ /* 0x000ea400080010ff */
[----:B--2---:R-:W-:Y:S05]  /*9ee0*/  @!P0 BRA `(.L_x_174) ;  /* 0xfffffffc00f08947 */ /* 0x004fea000383ffff */
[----:B------:R-:W-:Y:S05]  /*9ef0*/  BRA `(.L_x_175) ;  /* 0xffffffac00387947 */ /* 0x000fea000383ffff */
.L_x_85:
[----:B-1----:R-:W-:Y:S07]  /*9f00*/  MOV R5, UR21 ;  /* 0x0000001500057c02 */ /* 0x002fee0008000f00 */
.L_x_176:
[----:B-1----:R1:W2:Y:S02]  /*9f10*/  SYNCS.PHASECHK.TRANS64.TRYWAIT P0, [R5+URZ+0x88], R4 ;  /* 0x00008804050075a7 */ /* 0x0022a400080011ff */
[----:B--2---:R-:W-:Y:S05]  /*9f20*/  @!P0 NANOSLEEP.SYNCS 0x989680 ;  /* 0x009896800000895d */ /* 0x004fea0003900000 */
[----:B------:R-:W2:Y:S02]  /*9f30*/  @!P0 SYNCS.PHASECHK.TRANS64 P0, [R5+URZ+0x88], R4 ;  /* 0x00008804050085a7 */ /* 0x000ea400080010ff */
[----:B--2---:R-:W-:Y:S05]  /*9f40*/  @!P0 BRA `(.L_x_176) ;  /* 0xfffffffc00f08947 */ /* 0x004fea000383ffff */
[----:B------:R-:W-:Y:S05]  /*9f50*/  BRA `(.L_x_177) ;  /* 0xffffffac00807947 */ /* 0x000fea000383ffff */
.L_x_87:
[----:B------:R-:W-:-:S07]  /*9f60*/  MOV R0, UR21 ;  /* 0x0000001500007c02 */ /* 0x000fce0008000f00 */
.L_x_178:
[----:B-1----:R1:W2:Y:S02]  /*9f70*/  SYNCS.PHASECHK.TRANS64.TRYWAIT P0, [R0+URZ+0x70], R3 ;  /* 0x00007003000075a7 */ /* 0x0022a400080011ff */
[----:B--2---:R-:W-:Y:S05]  /*9f80*/  @!P0 NANOSLEEP.SYNCS 0x989680 ;  /* 0x009896800000895d */ /* 0x004fea0003900000 */
[----:B------:R-:W2:Y:S02]  /*9f90*/  @!P0 SYNCS.PHASECHK.TRANS64 P0, [R0+URZ+0x70], R3 ;  /* 0x00007003000085a7 */ /* 0x000ea400080010ff */
[----:B--2---:R-:W-:Y:S05]  /*9fa0*/  @!P0 BRA `(.L_x_178) ;  /* 0xfffffffc00f08947 */ /* 0x004fea000383ffff */
[----:B------:R-:W-:Y:S05]  /*9fb0*/  BRA `(.L_x_179) ;  /* 0xffffffac00f87947 */ /* 0x000fea000383ffff */
.L_x_88:
[----:B-1----:R-:W-:-:S07]  /*9fc0*/  MOV R0, UR21 ;  /* 0x0000001500007c02 */ /* 0x002fce0008000f00 */
.L_x_180:
[----:B-1----:R1:W2:Y:S02]  /*9fd0*/  SYNCS.PHASECHK.TRANS64.TRYWAIT P0, [R0+URZ+0x78], R3 ;  /* 0x00007803000075a7 */ /* 0x0022a400080011ff */
[----:B--2---:R-:W-:Y:S05]  /*9fe0*/  @!P0 NANOSLEEP.SYNCS 0x989680 ;  /* 0x009896800000895d */ /* 0x004fea0003900000 */
[----:B------:R-:W2:Y:S02]  /*9ff0*/  @!P0 SYNCS.PHASECHK.TRANS64 P0, [R0+URZ+0x78], R3 ;  /* 0x00007803000085a7 */ /* 0x000ea400080010ff */
[----:B--2---:R-:W-:Y:S05]  /*a000*/  @!P0 BRA `(.L_x_180) ;  /* 0xfffffffc00f08947 */ /* 0x004fea000383ffff */
[----:B------:R-:W-:Y:S05]  /*a010*/  BRA `(.L_x_181) ;  /* 0xffffffac00e87947 */ /* 0x000fea000383ffff */
.L_x_89:
[----:B-1----:R-:W-:-:S07]  /*a020*/  MOV R0, UR21 ;  /* 0x0000001500007c02 */ /* 0x002fce0008000f00 */
.L_x_182:
[----:B-1----:R1:W2:Y:S02]  /*a030*/  SYNCS.PHASECHK.TRANS64.TRYWAIT P0, [R0+URZ+0x80], R3 ;  /* 0x00008003000075a7 */ /* 0x0022a400080011ff */
[----:B--2---:R-:W-:Y:S05]  /*a040*/  @!P0 NANOSLEEP.SYNCS 0x989680 ;  /* 0x009896800000895d */ /* 0x004fea0003900000 */
[----:B------:R-:W2:Y:S02]  /*a050*/  @!P0 SYNCS.PHASECHK.TRANS64 P0, [R0+URZ+0x80], R3 ;  /* 0x00008003000085a7 */ /* 0x000ea400080010ff */
[----:B--2---:R-:W-:Y:S05]  /*a060*/  @!P0 BRA `(.L_x_182) ;  /* 0xfffffffc00f08947 */ /* 0x004fea000383ffff */
[----:B------:R-:W-:Y:S05]  /*a070*/  BRA `(.L_x_183) ;  /* 0xffffffac00d87947 */ /* 0x000fea000383ffff */
.L_x_91:
[----:B-1----:R1:W2:Y:S02]  /*a080*/  SYNCS.PHASECHK.TRANS64.TRYWAIT P0, [R3+URZ+0xa0], R0 ;  /* 0x0000a000030075a7 */ /* 0x0022a400080011ff */
[----:B--2---:R-:W-:Y:S05]  /*a090*/  @!P0 NANOSLEEP.SYNCS 0x989680 ;  /* 0x009896800000895d */ /* 0x004fea0003900000 */
[----:B------:R-:W2:Y:S02]  /*a0a0*/  @!P0 SYNCS.PHASECHK.TRANS64 P0, [R3+URZ+0xa0], R0 ;  /* 0x0000a000030085a7 */ /* 0x000ea400080010ff */
[----:B--2---:R-:W-:Y:S05]  /*a0b0*/  @!P0 BRA `(.L_x_91) ;  /* 0xfffffffc00f08947 */ /* 0x004fea000383ffff */
[----:B------:R-:W-:Y:S05]  /*a0c0*/  BRA `(.L_x_184) ;  /* 0xffffffb000a47947 */ /* 0x000fea000383ffff */
.L_x_102:
[----:B-1----:R-:W-:Y:S04]  /*a0d0*/  MOV R0, UR44 ;  /* 0x0000002c00007c02 */ /* 0x002fe80008000f00 */
[----:B------:R1:W2:Y:S03]  /*a0e0*/  SYNCS.PHASECHK.TRANS64.TRYWAIT P1, [R0+URZ+0x50], R5 ;  /* 0x00005005000075a7 */ /* 0x0002a600080211ff */
[----:B--2---:R-:W-:Y:S05]  /*a0f0*/  @!P1 NANOSLEEP.SYNCS 0x989680 ;  /* 0x009896800000995d */ /* 0x004fea0003900000 */
[----:B------:R-:W2:Y:S02]  /*a100*/  @!P1 SYNCS.PHASECHK.TRANS64 P1, [R0+URZ+0x50], R5 ;  /* 0x00005005000095a7 */ /* 0x000ea400080210ff */
[----:B--2---:R-:W-:Y:S05]  /*a110*/  @!P1 BRA `(.L_x_102) ;  /* 0xfffffffc00ec9947 */ /* 0x004fea000383ffff */
[----:B------:R-:W-:Y:S05]  /*a120*/  BRA `(.L_x_101) ;  /* 0xffffffc000387947 */ /* 0x000fea000383ffff */
.L_x_104:
[----:B-1----:R1:W4:Y:S02]  /*a130*/  SYNCS.PHASECHK.TRANS64.TRYWAIT P0, [R98+URZ+0xc0], R3 ;  /* 0x0000c003620075a7 */ /* 0x00232400080011ff */
[----:B----4-:R-:W-:Y:S05]  /*a140*/  @!P0 NANOSLEEP.SYNCS 0x989680 ;  /* 0x009896800000895d */ /* 0x010fea0003900000 */
[----:B------:R-:W4:Y:S02]  /*a150*/  @!P0 SYNCS.PHASECHK.TRANS64 P0, [R98+URZ+0xc0], R3 ;  /* 0x0000c003620085a7 */ /* 0x000f2400080010ff */
[----:B----4-:R-:W-:Y:S05]  /*a160*/  @!P0 BRA `(.L_x_104) ;  /* 0xfffffffc00f08947 */ /* 0x010fea000383ffff */
[----:B------:R-:W-:Y:S05]  /*a170*/  BRA `(.L_x_103) ;  /* 0xffffffc000647947 */ /* 0x000fea000383ffff */
.L_x_113:
[----:B--2---:R2:W3:Y:S02]  /*a180*/  SYNCS.PHASECHK.TRANS64.TRYWAIT P0, [R3+URZ+0x50], R0 ;  /* 0x00005000030075a7 */ /* 0x0044e400080011ff */
[----:B---3--:R-:W-:Y:S05]  /*a190*/  @!P0 NANOSLEEP.SYNCS 0x989680 ;  /* 0x009896800000895d */ /* 0x008fea0003900000 */
[----:B------:R-:W3:Y:S02]  /*a1a0*/  @!P0 SYNCS.PHASECHK.TRANS64 P0, [R3+URZ+0x50], R0 ;  /* 0x00005000030085a7 */ /* 0x000ee400080010ff */
[----:B---3--:R-:W-:Y:S05]  /*a1b0*/  @!P0 BRA `(.L_x_113) ;  /* 0xfffffffc00f08947 */ /* 0x008fea000383ffff */
[----:B------:R-:W-:Y:S05]  /*a1c0*/  BRA `(.L_x_112) ;  /* 0xffffffcc00487947 */ /* 0x000fea000383ffff */
.L_x_121:
[----:B-1----:R1:W3:Y:S02]  /*a1d0*/  SYNCS.PHASECHK.TRANS64.TRYWAIT P0, [R63+URZ+0x50], R4 ;  /* 0x000050043f0075a7 */ /* 0x0022e400080011ff */
[----:B---3--:R-:W-:Y:S05]  /*a1e0*/  @!P0 NANOSLEEP.SYNCS 0x989680 ;  /* 0x009896800000895d */ /* 0x008fea0003900000 */
[----:B------:R-:W3:Y:S02]  /*a1f0*/  @!P0 SYNCS.PHASECHK.TRANS64 P0, [R63+URZ+0x50], R4 ;  /* 0x000050043f0085a7 */ /* 0x000ee400080010ff */
[----:B---3--:R-:W-:Y:S05]  /*a200*/  @!P0 BRA `(.L_x_121) ;  /* 0xfffffffc00f08947 */ /* 0x008fea000383ffff */
[----:B------:R-:W-:Y:S05]  /*a210*/  BRA `(.L_x_120) ;  /* 0xffffffd800507947 */ /* 0x000fea000383ffff */
.L_x_129:
[----:B-1----:R1:W3:Y:S02]  /*a220*/  SYNCS.PHASECHK.TRANS64.TRYWAIT P0, [R108+URZ+0x50], R3 ;  /* 0x000050036c0075a7 */ /* 0x0022e400080011ff */
[----:B---3--:R-:W-:Y:S05]  /*a230*/  @!P0 NANOSLEEP.SYNCS 0x989680 ;  /* 0x009896800000895d */ /* 0x008fea0003900000 */
[----:B------:R-:W3:Y:S02]  /*a240*/  @!P0 SYNCS.PHASECHK.TRANS64 P0, [R108+URZ+0x50], R3 ;  /* 0x000050036c0085a7 */ /* 0x000ee400080010ff */
[----:B---3--:R-:W-:Y:S05]  /*a250*/  @!P0 BRA `(.L_x_129) ;  /* 0xfffffffc00f08947 */ /* 0x008fea000383ffff */
[----:B------:R-:W-:Y:S05]  /*a260*/  BRA `(.L_x_128) ;  /* 0xffffffe400547947 */ /* 0x000fea000383ffff */
        .weak           $__internal_0_$__cuda_sm10x_tcgen05_guardrail_trap_col_being_dealloced_not_returned_by_alloc
        .type           $__internal_0_$__cuda_sm10x_tcgen05_guardrail_trap_col_being_dealloced_not_returned_by_alloc,@function
        .size           $__internal_0_$__cuda_sm10x_tcgen05_guardrail_trap_col_being_dealloced_not_returned_by_alloc,($__internal_1_$__cuda_sm10x_tcgen05_guardrail_trap_phase_invalid_during_alloc - $__internal_0_$__cuda_sm10x_tcgen05_guardrail_trap_col_being_dealloced_not_returned_by_alloc)
$__internal_0_$__cuda_sm10x_tcgen05_guardrail_trap_col_being_dealloced_not_returned_by_alloc:
[----:B------:R-:W-:Y:S05]  /*a270*/  BPT.TRAP 0x1 ;  /* 0x000000040000795c */ /* 0x000fea0000300000 */
[----:B------:R-:W-:-:S04]  /*a280*/  HFMA2 R3, -RZ, RZ, 0, 0 ;  /* 0x00000000ff037431 */ /* 0x000fc800000001ff */
[----:B------:R-:W-:Y:S05]  /*a290*/  RET.REL.NODEC R2 `(_ZN7cutlass13device_kernelINS_4gemm6kernel13GemmUniversalIN4cute5tupleIJiiiiEEENS1_10collective13CollectiveMmaINS1_35MainloopSm100TmaUmmaWarpSpecializedILi5ELi2ELi4ENS5_IJNS4_1CILi2EEENSA_ILi1EEESC_EEEEENS5_IJNSA_ILi64EEENSA_ILi256EEENSA_ILi32EEEEEENS_10bfloat16_tENS5_IJlSC_lEEESJ_SK_NS4_8TiledMMAINS4_8MMA_AtomIJNS4_20SM100_MMA_F16BF16_SSISJ_SJ_fLi64ELi256ELNS4_4UMMA5MajorE0ELSP_0ELNSO_7ScaleInE0ELSQ_0EEEEEENS4_6LayoutINS5_IJSC_SC_SC_EEENS5_IJNSA_ILi0EEESV_SV_EEEEENS5_IJNS4_10UnderscoreESY_SY_EEEEENS4_13SM90_TMA_LOADENS4_14ComposedLayoutINS4_7SwizzleILi2ELi4ELi3EEENS4_18smem_ptr_flag_bitsILi16EEENST_INS5_IJNSA_ILi8EEESH_EEENS5_IJSH_SC_EEEEEEEvNS4_8identityENS4_23SM90_TMA_LOAD_MULTICASTES1B_vS1C_EENS_8epilogue10collective18CollectiveEpilogueINS1F_23Sm100TmaWarpSpecializedILi4ELi2ELi32ELb1ELb0EEEJSI_NS5_IJNST_ISF_SC_EES1K_EEESJ_SK_SJ_SK_NS1F_6fusion15FusionCallbacksIS1J_NS1M_17LinearCombinationISJ_fSJ_fLNS_15FloatRoundStyleE2EEESI_S1L_JEEENS4_5SM1004TMEM4LOAD26SM100_TMEM_LOAD_16dp256b8xES11_NS12_INS13_ILi3ELi4ELi3EEES16_NST_INS5_IJS17_SF_EEENS5_IJSF_SC_EEEEEEENS4_17SM75_U32x4_LDSM_NENS4_14SM90_TMA_STOREES20_NS4_17SM90_U32x4_STSM_NENS4_39AutoVectorizingCopyWithAssumedAlignmentILi128EEEEEEvvEEEEvNT_6ParamsE) ;  /* 0xffffff5c02587950 */ /* 0x000fea0003c3ffff */
        .weak           $__internal_1_$__cuda_sm10x_tcgen05_guardrail_trap_phase_invalid_during_alloc
        .type           $__internal_1_$__cuda_sm10x_tcgen05_guardrail_trap_phase_invalid_during_alloc,@function
        .size           $__internal_1_$__cuda_sm10x_tcgen05_guardrail_trap_phase_invalid_during_alloc,($__internal_2_$__cuda_sm10x_tcgen05_guardrail_trap_unallocated_columns_being_dealloced - $__internal_1_$__cuda_sm10x_tcgen05_guardrail_trap_phase_invalid_during_alloc)
$__internal_1_$__cuda_sm10x_tcgen05_guardrail_trap_phase_invalid_during_alloc:
[----:B------:R-:W-:Y:S05]  /*a2a0*/  BPT.TRAP 0x1 ;  /* 0x000000040000795c */ /* 0x000fea0000300000 */
[----:B------:R-:W-:-:S04]  /*a2b0*/  MOV R5, 0x0 ;  /* 0x0000000000057802 */ /* 0x000fc80000000f00 */
[----:B------:R-:W-:Y:S05]  /*a2c0*/  RET.REL.NODEC R4 `(_ZN7cutlass13device_kernelINS_4gemm6kernel13GemmUniversalIN4cute5tupleIJiiiiEEENS1_10collective13CollectiveMmaINS1_35MainloopSm100TmaUmmaWarpSpecializedILi5ELi2ELi4ENS5_IJNS4_1CILi2EEENSA_ILi1EEESC_EEEEENS5_IJNSA_ILi64EEENSA_ILi256EEENSA_ILi32EEEEEENS_10bfloat16_tENS5_IJlSC_lEEESJ_SK_NS4_8TiledMMAINS4_8MMA_AtomIJNS4_20SM100_MMA_F16BF16_SSISJ_SJ_fLi64ELi256ELNS4_4UMMA5MajorE0ELSP_0ELNSO_7ScaleInE0ELSQ_0EEEEEENS4_6LayoutINS5_IJSC_SC_SC_EEENS5_IJNSA_ILi0EEESV_SV_EEEEENS5_IJNS4_10UnderscoreESY_SY_EEEEENS4_13SM90_TMA_LOADENS4_14ComposedLayoutINS4_7SwizzleILi2ELi4ELi3EEENS4_18smem_ptr_flag_bitsILi16EEENST_INS5_IJNSA_ILi8EEESH_EEENS5_IJSH_SC_EEEEEEEvNS4_8identityENS4_23SM90_TMA_LOAD_MULTICASTES1B_vS1C_EENS_8epilogue10collective18CollectiveEpilogueINS1F_23Sm100TmaWarpSpecializedILi4ELi2ELi32ELb1ELb0EEEJSI_NS5_IJNST_ISF_SC_EES1K_EEESJ_SK_SJ_SK_NS1F_6fusion15FusionCallbacksIS1J_NS1M_17LinearCombinationISJ_fSJ_fLNS_15FloatRoundStyleE2EEESI_S1L_JEEENS4_5SM1004TMEM4LOAD26SM100_TMEM_LOAD_16dp256b8xES11_NS12_INS13_ILi3ELi4ELi3EEES16_NST_INS5_IJS17_SF_EEENS5_IJSF_SC_EEEEEEENS4_17SM75_U32x4_LDSM_NENS4_14SM90_TMA_STOREES20_NS4_17SM90_U32x4_STSM_NENS4_39AutoVectorizingCopyWithAssumedAlignmentILi128EEEEEEvvEEEEvNT_6ParamsE) ;  /* 0xffffff5c044c7950 */ /* 0x000fea0003c3ffff */
        .weak           $__internal_2_$__cuda_sm10x_tcgen05_guardrail_trap_unallocated_columns_being_dealloced
        .type           $__internal_2_$__cuda_sm10x_tcgen05_guardrail_trap_unallocated_columns_being_dealloced,@function
        .size           $__internal_2_$__cuda_sm10x_tcgen05_guardrail_trap_unallocated_columns_being_dealloced,(.L_x_186 - $__internal_2_$__cuda_sm10x_tcgen05_guardrail_trap_unallocated_columns_being_dealloced)
$__internal_2_$__cuda_sm10x_tcgen05_guardrail_trap_unallocated_columns_being_dealloced:
[----:B------:R-:W-:Y:S05]  /*a2d0*/  BPT.TRAP 0x1 ;  /* 0x000000040000795c */ /* 0x000fea0000300000 */
[----:B------:R-:W-:-:S04]  /*a2e0*/  HFMA2 R3, -RZ, RZ, 0, 0 ;  /* 0x00000000ff037431 */ /* 0x000fc800000001ff */
[----:B------:R-:W-:Y:S05]  /*a2f0*/  RET.REL.NODEC R2 `(_ZN7cutlass13device_kernelINS_4gemm6kernel13GemmUniversalIN4cute5tupleIJiiiiEEENS1_10collective13CollectiveMmaINS1_35MainloopSm100TmaUmmaWarpSpecializedILi5ELi2ELi4ENS5_IJNS4_1CILi2EEENSA_ILi1EEESC_EEEEENS5_IJNSA_ILi64EEENSA_ILi256EEENSA_ILi32EEEEEENS_10bfloat16_tENS5_IJlSC_lEEESJ_SK_NS4_8TiledMMAINS4_8MMA_AtomIJNS4_20SM100_MMA_F16BF16_SSISJ_SJ_fLi64ELi256ELNS4_4UMMA5MajorE0ELSP_0ELNSO_7ScaleInE0ELSQ_0EEEEEENS4_6LayoutINS5_IJSC_SC_SC_EEENS5_IJNSA_ILi0EEESV_SV_EEEEENS5_IJNS4_10UnderscoreESY_SY_EEEEENS4_13SM90_TMA_LOADENS4_14ComposedLayoutINS4_7SwizzleILi2ELi4ELi3EEENS4_18smem_ptr_flag_bitsILi16EEENST_INS5_IJNSA_ILi8EEESH_EEENS5_IJSH_SC_EEEEEEEvNS4_8identityENS4_23SM90_TMA_LOAD_MULTICASTES1B_vS1C_EENS_8epilogue10collective18CollectiveEpilogueINS1F_23Sm100TmaWarpSpecializedILi4ELi2ELi32ELb1ELb0EEEJSI_NS5_IJNST_ISF_SC_EES1K_EEESJ_SK_SJ_SK_NS1F_6fusion15FusionCallbacksIS1J_NS1M_17LinearCombinationISJ_fSJ_fLNS_15FloatRoundStyleE2EEESI_S1L_JEEENS4_5SM1004TMEM4LOAD26SM100_TMEM_LOAD_16dp256b8xES11_NS12_INS13_ILi3ELi4ELi3EEES16_NST_INS5_IJS17_SF_EEENS5_IJSF_SC_EEEEEEENS4_17SM75_U32x4_LDSM_NENS4_14SM90_TMA_STOREES20_NS4_17SM90_U32x4_STSM_NENS4_39AutoVectorizingCopyWithAssumedAlignmentILi128EEEEEEvvEEEEvNT_6ParamsE) ;  /* 0xffffff5c02407950 */ /* 0x000fea0003c3ffff */
.L_x_185:
[----:B------:R-:W-:-:S00]  /*a300*/  BRA `(.L_x_185) ;  /* 0xfffffffc00fc7947 */ /* 0x000fc0000383ffff */
[----:B------:R-:W-:-:S00]  /*a310*/  NOP ;  /* 0x0000000000007918 */ /* 0x000fc00000000000 */
        /* <DEDUP_REMOVED lines=14> */
.L_x_186:


//--------------------- .nv.global.init           --------------------------
	.section	.nv.global.init,"aw",@progbits
.nv.global.init:
	.type		$str$27,@object
	.size		$str$27,($str$28 - $str$27)
$str$27:
        /*0000*/ 	.byte	0x28, 0x61, 0x64, 0x64, 0x72, 0x65, 0x73, 0x73, 0x20, 0x26, 0x20, 0x6d, 0x61, 0x73, 0x6b, 0x29
        /*0010*/ 	.byte	0x20, 0x3d, 0x3d, 0x20, 0x30, 0x00
	.type		$str$28,@object
	.size		$str$28,($str$26 - $str$28)
$str$28:
        /*0016*/ 	.byte	0x2f, 0x74, 0x6d, 0x70, 0x2f, 0x63, 0x75, 0x74, 0x6c, 0x61, 0x73, 0x73, 0x5f, 0x73, 0x77, 0x65
        /*0026*/ 	.byte	0x65, 0x70, 0x5f, 0x73, 0x72, 0x63, 0x2f, 0x69, 0x6e, 0x63, 0x6c, 0x75, 0x64, 0x65, 0x2f, 0x63
        /*0036*/ 	.byte	0x75, 0x74, 0x65, 0x2f, 0x70, 0x6f, 0x69, 0x6e, 0x74, 0x65, 0x72, 0x5f, 0x66, 0x6c, 0x61, 0x67
        /*0046*/ 	.byte	0x67, 0x65, 0x64, 0x2e, 0x68, 0x70, 0x70, 0x00
	.type		$str$26,@object
	.size		$str$26,($str$25 - $str$26)
$str$26:
        /*004e*/ 	.byte	0x2f, 0x74, 0x6d, 0x70, 0x2f, 0x63, 0x75, 0x74, 0x6c, 0x61, 0x73, 0x73, 0x5f, 0x73, 0x77, 0x65
        /*005e*/ 	.byte	0x65, 0x70, 0x5f, 0x73, 0x72, 0x63, 0x2f, 0x69, 0x6e, 0x63, 0x6c, 0x75, 0x64, 0x65, 0x2f, 0x63
        /*006e*/ 	.byte	0x75, 0x74, 0x65, 0x2f, 0x61, 0x74, 0x6f, 0x6d, 0x2f, 0x63, 0x6f, 0x70, 0x79, 0x5f, 0x74, 0x72
        /*007e*/ 	.byte	0x61, 0x69, 0x74, 0x73, 0x5f, 0x73, 0x6d, 0x31, 0x30, 0x30, 0x2e, 0x68, 0x70, 0x70, 0x00
	.type		$str$25,@object
	.size		$str$25,(__unnamed_1 - $str$25)
$str$25:
        /*008d*/ 	.byte	0x28, 0x28, 0x75, 0x69, 0x6e, 0x74, 0x33, 0x32, 0x5f, 0x74, 0x28, 0x74, 0x68, 0x72, 0x65, 0x61
        /*009d*/ 	.byte	0x64, 0x49, 0x64, 0x78, 0x2e, 0x78, 0x29, 0x20, 0x2f, 0x20, 0x33, 0x32, 0x29, 0x20, 0x25, 0x20
        /*00ad*/ 	.byte	0x34, 0x29, 0x20, 0x3d, 0x3d, 0x20, 0x28, 0x28, 0x28, 0x74, 0x6d, 0x65, 0x6d, 0x5f, 0x61, 0x64
        /*00bd*/ 	.byte	0x64, 0x72, 0x20, 0x3e, 0x3e, 0x20, 0x31, 0x36, 0x29, 0x20, 0x2f, 0x20, 0x33, 0x32, 0x29, 0x20
        /*00cd*/ 	.byte	0x25, 0x20, 0x34, 0x29, 0x00
	.type		__unnamed_1,@object
	.size		__unnamed_1,(__unnamed_2 - __unnamed_1)
__unnamed_1:
        /*00d2*/ 	.byte	0x61, 0x75, 0x74, 0x6f, 0x20, 0x63, 0x75, 0x74, 0x65, 0x3a, 0x3a, 0x61, 0x73, 0x5f, 0x70, 0x6f
        /* <DEDUP_REMOVED lines=24> */
        /*0262*/ 	.byte	0x30, 0x39, 0x36, 0x3e, 0x3e, 0x3e, 0x3e, 0x5d, 0x00
	.type		__unnamed_2,@object
	.size		__unnamed_2,(.L_2 - __unnamed_2)
__unnamed_2:
        /* <DEDUP_REMOVED lines=46> */
        /*054b*/ 	.byte	0x75, 0x74, 0x65, 0x3a, 0x3a, 0x43, 0x3c, 0x30, 0x3e, 0x3e, 0x3e, 0x3e, 0x5d, 0x00
.L_2:


//--------------------- .nv.shared._ZN7cutlass13device_kernelINS_4gemm6kernel13GemmUniversalIN4cute5tupleIJiiiiEEENS1_10collective13CollectiveMmaINS1_35MainloopSm100TmaUmmaWarpSpecializedILi5ELi2ELi4ENS5_IJNS4_1CILi2EEENSA_ILi1EEESC_EEEEENS5_IJNSA_ILi64EEENSA_ILi256EEENSA_ILi32EEEEEENS_10bfloat16_tENS5_IJlSC_lEEESJ_SK_NS4_8TiledMMAINS4_8MMA_AtomIJNS4_20SM100_MMA_F16BF16_SSISJ_SJ_fLi64ELi256ELNS4_4UMMA5MajorE0ELSP_0ELNSO_7ScaleInE0ELSQ_0EEEEEENS4_6LayoutINS5_IJSC_SC_SC_EEENS5_IJNSA_ILi0EEESV_SV_EEEEENS5_IJNS4_10UnderscoreESY_SY_EEEEENS4_13SM90_TMA_LOADENS4_14ComposedLayoutINS4_7SwizzleILi2ELi4ELi3EEENS4_18smem_ptr_flag_bitsILi16EEENST_INS5_IJNSA_ILi8EEESH_EEENS5_IJSH_SC_EEEEEEEvNS4_8identityENS4_23SM90_TMA_LOAD_MULTICASTES1B_vS1C_EENS_8epilogue10collective18CollectiveEpilogueINS1F_23Sm100TmaWarpSpecializedILi4ELi2ELi32ELb1ELb0EEEJSI_NS5_IJNST_ISF_SC_EES1K_EEESJ_SK_SJ_SK_NS1F_6fusion15FusionCallbacksIS1J_NS1M_17LinearCombinationISJ_fSJ_fLNS_15FloatRoundStyleE2EEESI_S1L_JEEENS4_5SM1004TMEM4LOAD26SM100_TMEM_LOAD_16dp256b8xES11_NS12_INS13_ILi3ELi4ELi3EEES16_NST_INS5_IJS17_SF_EEENS5_IJSF_SC_EEEEEEENS4_17SM75_U32x4_LDSM_NENS4_14SM90_TMA_STOREES20_NS4_17SM90_U32x4_STSM_NENS4_39AutoVectorizingCopyWithAssumedAlignmentILi128EEEEEEvvEEEEvNT_6ParamsE --------------------------
	.section	.nv.shared._ZN7cutlass13device_kernelINS_4gemm6kernel13GemmUniversalIN4cute5tupleIJiiiiEEENS1_10collective13CollectiveMmaINS1_35MainloopSm100TmaUmmaWarpSpecializedILi5ELi2ELi4ENS5_IJNS4_1CILi2EEENSA_ILi1EEESC_EEEEENS5_IJNSA_ILi64EEENSA_ILi256EEENSA_ILi32EEEEEENS_10bfloat16_tENS5_IJlSC_lEEESJ_SK_NS4_8TiledMMAINS4_8MMA_AtomIJNS4_20SM100_MMA_F16BF16_SSISJ_SJ_fLi64ELi256ELNS4_4UMMA5MajorE0ELSP_0ELNSO_7ScaleInE0ELSQ_0EEEEEENS4_6LayoutINS5_IJSC_SC_SC_EEENS5_IJNSA_ILi0EEESV_SV_EEEEENS5_IJNS4_10UnderscoreESY_SY_EEEEENS4_13SM90_TMA_LOADENS4_14ComposedLayoutINS4_7SwizzleILi2ELi4ELi3EEENS4_18smem_ptr_flag_bitsILi16EEENST_INS5_IJNSA_ILi8EEESH_EEENS5_IJSH_SC_EEEEEEEvNS4_8identityENS4_23SM90_TMA_LOAD_MULTICASTES1B_vS1C_EENS_8epilogue10collective18CollectiveEpilogueINS1F_23Sm100TmaWarpSpecializedILi4ELi2ELi32ELb1ELb0EEEJSI_NS5_IJNST_ISF_SC_EES1K_EEESJ_SK_SJ_SK_NS1F_6fusion15FusionCallbacksIS1J_NS1M_17LinearCombinationISJ_fSJ_fLNS_15FloatRoundStyleE2EEESI_S1L_JEEENS4_5SM1004TMEM4LOAD26SM100_TMEM_LOAD_16dp256b8xES11_NS12_INS13_ILi3ELi4ELi3EEES16_NST_INS5_IJS17_SF_EEENS5_IJSF_SC_EEEEEEENS4_17SM75_U32x4_LDSM_NENS4_14SM90_TMA_STOREES20_NS4_17SM90_U32x4_STSM_NENS4_39AutoVectorizingCopyWithAssumedAlignmentILi128EEEEEEvvEEEEvNT_6ParamsE,"aw",@nobits
	.sectionflags	@""
	.align	16
	.zero		1024


//--------------------- .nv.shared.reserved.0     --------------------------
	.section	.nv.shared.reserved.0,"aw",@nobits
	.weak		__nv_reservedSMEM_offset_0_alias
	.size		__nv_reservedSMEM_offset_0_alias, 0, 64
	.other		__nv_reservedSMEM_offset_0_alias,@"STO_CUDA_RESERVED_SHARED STV_DEFAULT"
__nv_reservedSMEM_offset_0_alias:
	.zero		0
.nv.shared.reserved.0:
	.zero		64
	.weak		__nv_reservedSMEM_tcgen05_partition
	.type		__nv_reservedSMEM_tcgen05_partition,@object
	.size		__nv_reservedSMEM_tcgen05_partition,(.L_0 - __nv_reservedSMEM_tcgen05_partition)
__nv_reservedSMEM_tcgen05_partition:
	.zero		32
.L_0:


//--------------------- .nv.global                --------------------------
	.section	.nv.global,"aw",@nobits
.nv.global:
	.type		_ZN39_INTERNAL_2b3c9c06_4_k_cu_8bbb46cd_96284cute1_E,@object
	.size		_ZN39_INTERNAL_2b3c9c06_4_k_cu_8bbb46cd_96284cute1_E,(_ZN39_INTERNAL_2b3c9c06_4_k_cu_8bbb46cd_96284cuda3std3__45__cpo6cbeginE - _ZN39_INTERNAL_2b3c9c06_4_k_cu_8bbb46cd_96284cute1_E)
_ZN39_INTERNAL_2b3c9c06_4_k_cu_8bbb46cd_96284cute1_E:
	.zero		1
	.type		_ZN39_INTERNAL_2b3c9c06_4_k_cu_8bbb46cd_96284cuda3std3__45__cpo6cbeginE,@object
	.size		_ZN39_INTERNAL_2b3c9c06_4_k_cu_8bbb46cd_96284cuda3std3__45__cpo6cbeginE,(_ZN39_INTERNAL_2b3c9c06_4_k_cu_8bbb46cd_96284cuda3std3__48in_placeE - _ZN39_INTERNAL_2b3c9c06_4_k_cu_8bbb46cd_96284cuda3std3__45__cpo6cbeginE)
_ZN39_INTERNAL_2b3c9c06_4_k_cu_8bbb46cd_96284cuda3std3__45__cpo6cbeginE:
	.zero		1
	.type		_ZN39_INTERNAL_2b3c9c06_4_k_cu_8bbb46cd_96284cuda3std3__48in_placeE,@object
	.size		_ZN39_INTERNAL_2b3c9c06_4_k_cu_8bbb46cd_96284cuda3std3__48in_placeE,(_ZN39_INTERNAL_2b3c9c06_4_k_cu_8bbb46cd_96284cuda3std6ranges3__45__cpo9iter_moveE - _ZN39_INTERNAL_2b3c9c06_4_k_cu_8bbb46cd_96284cuda3std3__48in_placeE)
_ZN39_INTERNAL_2b3c9c06_4_k_cu_8bbb46cd_96284cuda3std3__48in_placeE:
	.zero		1
	.type		_ZN39_INTERNAL_2b3c9c06_4_k_cu_8bbb46cd_96284cuda3std6ranges3__45__cpo9iter_moveE,@object
	.size		_ZN39_INTERNAL_2b3c9c06_4_k_cu_8bbb46cd_96284cuda3std6ranges3__45__cpo9iter_moveE,(_ZN39_INTERNAL_2b3c9c06_4_k_cu_8bbb46cd_96284cuda3std3__45__cpo5beginE - _ZN39_INTERNAL_2b3c9c06_4_k_cu_8bbb46cd_96284cuda3std6ranges3__45__cpo9iter_moveE)
_ZN39_INTERNAL_2b3c9c06_4_k_cu_8bbb46cd_96284cuda3std6ranges3__45__cpo9iter_moveE:
	.zero		1
	.type		_ZN39_INTERNAL_2b3c9c06_4_k_cu_8bbb46cd_96284cuda3std3__45__cpo5beginE,@object
	.size		_ZN39_INTERNAL_2b3c9c06_4_k_cu_8bbb46cd_96284cuda3std3__45__cpo5beginE,(_ZN39_INTERNAL_2b3c9c06_4_k_cu_8bbb46cd_96284cuda3std3__441_GLOBAL__N__2b3c9c06_4_k_cu_8bbb46cd_96286ignoreE - _ZN39_INTERNAL_2b3c9c06_4_k_cu_8bbb46cd_96284cuda3std3__45__cpo5beginE)
_ZN39_INTERNAL_2b3c9c06_4_k_cu_8bbb46cd_96284cuda3std3__45__cpo5beginE:
	.zero		1
	.type		_ZN39_INTERNAL_2b3c9c06_4_k_cu_8bbb46cd_96284cuda3std3__441_GLOBAL__N__2b3c9c06_4_k_cu_8bbb46cd_96286ignoreE,@object
	.size		_ZN39_INTERNAL_2b3c9c06_4_k_cu_8bbb46cd_96284cuda3std3__441_GLOBAL__N__2b3c9c06_4_k_cu_8bbb46cd_96286ignoreE,(_ZN39_INTERNAL_2b3c9c06_4_k_cu_8bbb46cd_96284cute7productE - _ZN39_INTERNAL_2b3c9c06_4_k_cu_8bbb46cd_96284cuda3std3__441_GLOBAL__N__2b3c9c06_4_k_cu_8bbb46cd_96286ignoreE)
_ZN39_INTERNAL_2b3c9c06_4_k_cu_8bbb46cd_96284cuda3std3__441_GLOBAL__N__2b3c9c06_4_k_cu_8bbb46cd_96286ignoreE:
	.zero		1
	.type		_ZN39_INTERNAL_2b3c9c06_4_k_cu_8bbb46cd_96284cute7productE,@object
	.size		_ZN39_INTERNAL_2b3c9c06_4_k_cu_8bbb46cd_96284cute7productE,(_ZN39_INTERNAL_2b3c9c06_4_k_cu_8bbb46cd_96284cuda3std3__45__cpo3endE - _ZN39_INTERNAL_2b3c9c06_4_k_cu_8bbb46cd_96284cute7productE)
_ZN39_INTERNAL_2b3c9c06_4_k_cu_8bbb46cd_96284cute7productE:
	.zero		1
	.type		_ZN39_INTERNAL_2b3c9c06_4_k_cu_8bbb46cd_96284cuda3std3__45__cpo3endE,@object
	.size		_ZN39_INTERNAL_2b3c9c06_4_k_cu_8bbb46cd_96284cuda3std3__45__cpo3endE,(_ZN39_INTERNAL_2b3c9c06_4_k_cu_8bbb46cd_96284cuda3std3__419piecewise_constructE - _ZN39_INTERNAL_2b3c9c06_4_k_cu_8bbb46cd_96284cuda3std3__45__cpo3endE)
_ZN39_INTERNAL_2b3c9c06_4_k_cu_8bbb46cd_96284cuda3std3__45__cpo3endE:
	.zero		1
	.type		_ZN39_INTERNAL_2b3c9c06_4_k_cu_8bbb46cd_96284cuda3std3__419piecewise_constructE,@object
	.size		_ZN39_INTERNAL_2b3c9c06_4_k_cu_8bbb46cd_96284cuda3std3__419piecewise_constructE,(_ZN39_INTERNAL_2b3c9c06_4_k_cu_8bbb46cd_96284cuda3std3__45__cpo4cendE - _ZN39_INTERNAL_2b3c9c06_4_k_cu_8bbb46cd_96284cuda3std3__419piecewise_constructE)
_ZN39_INTERNAL_2b3c9c06_4_k_cu_8bbb46cd_96284cuda3std3__419piecewise_constructE:
	.zero		1
	.type		_ZN39_INTERNAL_2b3c9c06_4_k_cu_8bbb46cd_96284cuda3std3__45__cpo4cendE,@object
	.size		_ZN39_INTERNAL_2b3c9c06_4_k_cu_8bbb46cd_96284cuda3std3__45__cpo4cendE,(_ZN39_INTERNAL_2b3c9c06_4_k_cu_8bbb46cd_96284cuda3std6ranges3__45__cpo4swapE - _ZN39_INTERNAL_2b3c9c06_4_k_cu_8bbb46cd_96284cuda3std3__45__cpo4cendE)
_ZN39_INTERNAL_2b3c9c06_4_k_cu_8bbb46cd_96284cuda3std3__45__cpo4cendE:
	.zero		1
	.type		_ZN39_INTERNAL_2b3c9c06_4_k_cu_8bbb46cd_96284cuda3std6ranges3__45__cpo4swapE,@object
	.size		_ZN39_INTERNAL_2b3c9c06_4_k_cu_8bbb46cd_96284cuda3std6ranges3__45__cpo4swapE,(.L_10 - _ZN39_INTERNAL_2b3c9c06_4_k_cu_8bbb46cd_96284cuda3std6ranges3__45__cpo4swapE)
_ZN39_INTERNAL_2b3c9c06_4_k_cu_8bbb46cd_96284cuda3std6ranges3__45__cpo4swapE:
	.zero		1
.L_10:


//--------------------- .nv.constant0._ZN7cutlass13device_kernelINS_4gemm6kernel13GemmUniversalIN4cute5tupleIJiiiiEEENS1_10collective13CollectiveMmaINS1_35MainloopSm100TmaUmmaWarpSpecializedILi5ELi2ELi4ENS5_IJNS4_1CILi2EEENSA_ILi1EEESC_EEEEENS5_IJNSA_ILi64EEENSA_ILi256EEENSA_ILi32EEEEEENS_10bfloat16_tENS5_IJlSC_lEEESJ_SK_NS4_8TiledMMAINS4_8MMA_AtomIJNS4_20SM100_MMA_F16BF16_SSISJ_SJ_fLi64ELi256ELNS4_4UMMA5MajorE0ELSP_0ELNSO_7ScaleInE0ELSQ_0EEEEEENS4_6LayoutINS5_IJSC_SC_SC_EEENS5_IJNSA_ILi0EEESV_SV_EEEEENS5_IJNS4_10UnderscoreESY_SY_EEEEENS4_13SM90_TMA_LOADENS4_14ComposedLayoutINS4_7SwizzleILi2ELi4ELi3EEENS4_18smem_ptr_flag_bitsILi16EEENST_INS5_IJNSA_ILi8EEESH_EEENS5_IJSH_SC_EEEEEEEvNS4_8identityENS4_23SM90_TMA_LOAD_MULTICASTES1B_vS1C_EENS_8epilogue10collective18CollectiveEpilogueINS1F_23Sm100TmaWarpSpecializedILi4ELi2ELi32ELb1ELb0EEEJSI_NS5_IJNST_ISF_SC_EES1K_EEESJ_SK_SJ_SK_NS1F_6fusion15FusionCallbacksIS1J_NS1M_17LinearCombinationISJ_fSJ_fLNS_15FloatRoundStyleE2EEESI_S1L_JEEENS4_5SM1004TMEM4LOAD26SM100_TMEM_LOAD_16dp256b8xES11_NS12_INS13_ILi3ELi4ELi3EEES16_NST_INS5_IJS17_SF_EEENS5_IJSF_SC_EEEEEEENS4_17SM75_U32x4_LDSM_NENS4_14SM90_TMA_STOREES20_NS4_17SM90_U32x4_STSM_NENS4_39AutoVectorizingCopyWithAssumedAlignmentILi128EEEEEEvvEEEEvNT_6ParamsE --------------------------
	.section	.nv.constant0._ZN7cutlass13device_kernelINS_4gemm6kernel13GemmUniversalIN4cute5tupleIJiiiiEEENS1_10collective13CollectiveMmaINS1_35MainloopSm100TmaUmmaWarpSpecializedILi5ELi2ELi4ENS5_IJNS4_1CILi2EEENSA_ILi1EEESC_EEEEENS5_IJNSA_ILi64EEENSA_ILi256EEENSA_ILi32EEEEEENS_10bfloat16_tENS5_IJlSC_lEEESJ_SK_NS4_8TiledMMAINS4_8MMA_AtomIJNS4_20SM100_MMA_F16BF16_SSISJ_SJ_fLi64ELi256ELNS4_4UMMA5MajorE0ELSP_0ELNSO_7ScaleInE0ELSQ_0EEEEEENS4_6LayoutINS5_IJSC_SC_SC_EEENS5_IJNSA_ILi0EEESV_SV_EEEEENS5_IJNS4_10UnderscoreESY_SY_EEEEENS4_13SM90_TMA_LOADENS4_14ComposedLayoutINS4_7SwizzleILi2ELi4ELi3EEENS4_18smem_ptr_flag_bitsILi16EEENST_INS5_IJNSA_ILi8EEESH_EEENS5_IJSH_SC_EEEEEEEvNS4_8identityENS4_23SM90_TMA_LOAD_MULTICASTES1B_vS1C_EENS_8epilogue10collective18CollectiveEpilogueINS1F_23Sm100TmaWarpSpecializedILi4ELi2ELi32ELb1ELb0EEEJSI_NS5_IJNST_ISF_SC_EES1K_EEESJ_SK_SJ_SK_NS1F_6fusion15FusionCallbacksIS1J_NS1M_17LinearCombinationISJ_fSJ_fLNS_15FloatRoundStyleE2EEESI_S1L_JEEENS4_5SM1004TMEM4LOAD26SM100_TMEM_LOAD_16dp256b8xES11_NS12_INS13_ILi3ELi4ELi3EEES16_NST_INS5_IJS17_SF_EEENS5_IJSF_SC_EEEEEEENS4_17SM75_U32x4_LDSM_NENS4_14SM90_TMA_STOREES20_NS4_17SM90_U32x4_STSM_NENS4_39AutoVectorizingCopyWithAssumedAlignmentILi128EEEEEEvvEEEEvNT_6ParamsE,"a",@progbits
	.sectionflags	@""
	.align	4
.nv.constant0._ZN7cutlass13device_kernelINS_4gemm6kernel13GemmUniversalIN4cute5tupleIJiiiiEEENS1_10collective13CollectiveMmaINS1_35MainloopSm100TmaUmmaWarpSpecializedILi5ELi2ELi4ENS5_IJNS4_1CILi2EEENSA_ILi1EEESC_EEEEENS5_IJNSA_ILi64EEENSA_ILi256EEENSA_ILi32EEEEEENS_10bfloat16_tENS5_IJlSC_lEEESJ_SK_NS4_8TiledMMAINS4_8MMA_AtomIJNS4_20SM100_MMA_F16BF16_SSISJ_SJ_fLi64ELi256ELNS4_4UMMA5MajorE0ELSP_0ELNSO_7ScaleInE0ELSQ_0EEEEEENS4_6LayoutINS5_IJSC_SC_SC_EEENS5_IJNSA_ILi0EEESV_SV_EEEEENS5_IJNS4_10UnderscoreESY_SY_EEEEENS4_13SM90_TMA_LOADENS4_14ComposedLayoutINS4_7SwizzleILi2ELi4ELi3EEENS4_18smem_ptr_flag_bitsILi16EEENST_INS5_IJNSA_ILi8EEESH_EEENS5_IJSH_SC_EEEEEEEvNS4_8identityENS4_23SM90_TMA_LOAD_MULTICASTES1B_vS1C_EENS_8epilogue10collective18CollectiveEpilogueINS1F_23Sm100TmaWarpSpecializedILi4ELi2ELi32ELb1ELb0EEEJSI_NS5_IJNST_ISF_SC_EES1K_EEESJ_SK_SJ_SK_NS1F_6fusion15FusionCallbacksIS1J_NS1M_17LinearCombinationISJ_fSJ_fLNS_15FloatRoundStyleE2EEESI_S1L_JEEENS4_5SM1004TMEM4LOAD26SM100_TMEM_LOAD_16dp256b8xES11_NS12_INS13_ILi3ELi4ELi3EEES16_NST_INS5_IJS17_SF_EEENS5_IJSF_SC_EEEEEEENS4_17SM75_U32x4_LDSM_NENS4_14SM90_TMA_STOREES20_NS4_17SM90_U32x4_STSM_NENS4_39AutoVectorizingCopyWithAssumedAlignmentILi128EEEEEEvvEEEEvNT_6ParamsE:
	.zero		2944


//--------------------- SYMBOLS --------------------------

	.type		.nv.reservedSmem.offset0,@object
	.size		.nv.reservedSmem.offset0,0x4
	.type		.nv.reservedSmem.cap,@object
	.size		.nv.reservedSmem.cap,0x4
	.type		__assertfail,@function
